//
// Generated by NVIDIA NVVM Compiler
//
// Compiler Build ID: CL-36424714
// Cuda compilation tools, release 13.0, V13.0.88
// Based on NVVM 20.0.0
//

.version 9.0
.target sm_100
.address_size 64

	// .globl	_Z8solutionPfifS_ifS_S_ifff
// _ZZ8solutionPfifS_ifS_S_ifffE12shared_block has been demoted

.visible .entry _Z8solutionPfifS_ifS_S_ifff(
	.param .u64 .ptr .align 1 _Z8solutionPfifS_ifS_S_ifff_param_0,
	.param .u32 _Z8solutionPfifS_ifS_S_ifff_param_1,
	.param .f32 _Z8solutionPfifS_ifS_S_ifff_param_2,
	.param .u64 .ptr .align 1 _Z8solutionPfifS_ifS_S_ifff_param_3,
	.param .u32 _Z8solutionPfifS_ifS_S_ifff_param_4,
	.param .f32 _Z8solutionPfifS_ifS_S_ifff_param_5,
	.param .u64 .ptr .align 1 _Z8solutionPfifS_ifS_S_ifff_param_6,
	.param .u64 .ptr .align 1 _Z8solutionPfifS_ifS_S_ifff_param_7,
	.param .u32 _Z8solutionPfifS_ifS_S_ifff_param_8,
	.param .f32 _Z8solutionPfifS_ifS_S_ifff_param_9,
	.param .f32 _Z8solutionPfifS_ifS_S_ifff_param_10,
	.param .f32 _Z8solutionPfifS_ifS_S_ifff_param_11
)
{
	.reg .pred 	%p<46>;
	.reg .b32 	%r<58>;
	.reg .b32 	%f<216>;
	.reg .b64 	%rd<31>;
	// demoted variable
	.shared .align 4 .b8 _ZZ8solutionPfifS_ifS_S_ifffE12shared_block[8704];
	ld.param.u64 	%rd5, [_Z8solutionPfifS_ifS_S_ifff_param_0];
	ld.param.u32 	%r13, [_Z8solutionPfifS_ifS_S_ifff_param_1];
	ld.param.f32 	%f16, [_Z8solutionPfifS_ifS_S_ifff_param_2];
	ld.param.u64 	%rd6, [_Z8solutionPfifS_ifS_S_ifff_param_3];
	ld.param.u32 	%r14, [_Z8solutionPfifS_ifS_S_ifff_param_4];
	ld.param.f32 	%f17, [_Z8solutionPfifS_ifS_S_ifff_param_5];
	ld.param.u64 	%rd7, [_Z8solutionPfifS_ifS_S_ifff_param_6];
	ld.param.u64 	%rd8, [_Z8solutionPfifS_ifS_S_ifff_param_7];
	ld.param.f32 	%f18, [_Z8solutionPfifS_ifS_S_ifff_param_9];
	ld.param.f32 	%f19, [_Z8solutionPfifS_ifS_S_ifff_param_10];
	ld.param.f32 	%f20, [_Z8solutionPfifS_ifS_S_ifff_param_11];
	cvta.to.global.u64 	%rd1, %rd8;
	cvta.to.global.u64 	%rd2, %rd7;
	mov.u32 	%r1, %tid.x;
	mov.u32 	%r15, %ctaid.x;
	mov.u32 	%r16, %ntid.x;
	mad.lo.s32 	%r2, %r15, %r16, %r1;
	mov.u32 	%r3, %tid.y;
	mov.u32 	%r17, %ctaid.y;
	mov.u32 	%r18, %ntid.y;
	mad.lo.s32 	%r4, %r17, %r18, %r3;
	mul.lo.s32 	%r5, %r13, %r4;
	add.s32 	%r6, %r5, %r2;
	mul.wide.s32 	%rd9, %r6, 4;
	add.s64 	%rd3, %rd2, %rd9;
	ld.global.f32 	%f21, [%rd3];
	shl.b32 	%r19, %r3, 8;
	mov.u32 	%r20, _ZZ8solutionPfifS_ifS_S_ifffE12shared_block;
	add.s32 	%r7, %r20, %r19;
	add.s32 	%r8, %r7, 256;
	shl.b32 	%r21, %r1, 2;
	add.s32 	%r9, %r8, %r21;
	st.shared.f32 	[%r9+4], %f21;
	setp.ne.s32 	%p1, %r1, 0;
	setp.eq.s32 	%p2, %r4, 0;
	or.pred  	%p3, %p1, %p2;
	@%p3 bra 	$L__BB0_2;
	ld.global.f32 	%f22, [%rd3+-4];
	st.shared.f32 	[%r8], %f22;
$L__BB0_2:
	setp.ne.s32 	%p4, %r1, 31;
	add.s32 	%r10, %r14, -1;
	setp.eq.s32 	%p5, %r4, %r10;
	or.pred  	%p6, %p4, %p5;
	@%p6 bra 	$L__BB0_4;
	ld.global.f32 	%f23, [%rd3+4];
	st.shared.f32 	[%r7+388], %f23;
$L__BB0_4:
	setp.ne.s32 	%p7, %r3, 0;
	setp.eq.s32 	%p8, %r2, 0;
	add.s32 	%r11, %r20, %r21;
	or.pred  	%p9, %p7, %p8;
	@%p9 bra 	$L__BB0_6;
	sub.s32 	%r24, %r5, %r13;
	add.s32 	%r25, %r24, %r2;
	mul.wide.s32 	%rd10, %r25, 4;
	add.s64 	%rd11, %rd2, %rd10;
	ld.global.f32 	%f24, [%rd11];
	st.shared.f32 	[%r11+4], %f24;
$L__BB0_6:
	setp.ne.s32 	%p10, %r3, 31;
	add.s32 	%r12, %r13, -1;
	setp.eq.s32 	%p11, %r2, %r12;
	or.pred  	%p12, %p10, %p11;
	@%p12 bra 	$L__BB0_8;
	mul.wide.s32 	%rd12, %r13, 4;
	add.s64 	%rd13, %rd3, %rd12;
	ld.global.f32 	%f25, [%rd13];
	st.shared.f32 	[%r11+8452], %f25;
$L__BB0_8:
	setp.eq.s32 	%p13, %r4, 0;
	bar.sync 	0;
	setp.lt.s32 	%p14, %r2, 1;
	setp.ge.s32 	%p15, %r2, %r12;
	or.pred  	%p16, %p14, %p15;
	or.pred  	%p17, %p13, %p16;
	setp.ge.s32 	%p18, %r4, %r10;
	add.s64 	%rd4, %rd1, %rd9;
	or.pred  	%p19, %p17, %p18;
	@%p19 bra 	$L__BB0_22;
	ld.shared.f32 	%f27, [%r9+8];
	ld.shared.f32 	%f28, [%r9+4];
	add.f32 	%f29, %f28, %f28;
	sub.f32 	%f30, %f27, %f29;
	ld.shared.f32 	%f31, [%r9];
	add.f32 	%f32, %f31, %f30;
	ld.shared.f32 	%f33, [%r9+260];
	sub.f32 	%f34, %f33, %f29;
	ld.shared.f32 	%f35, [%r9+-252];
	add.f32 	%f36, %f35, %f34;
	mul.f32 	%f37, %f19, %f36;
	fma.rn.f32 	%f38, %f18, %f32, %f37;
	add.f32 	%f1, %f28, %f38;
	cvta.to.global.u64 	%rd15, %rd5;
	mul.wide.u32 	%rd16, %r2, 4;
	add.s64 	%rd17, %rd15, %rd16;
	ld.global.f32 	%f2, [%rd17];
	cvta.to.global.u64 	%rd18, %rd6;
	mul.wide.u32 	%rd19, %r4, 4;
	add.s64 	%rd20, %rd18, %rd19;
	ld.global.f32 	%f3, [%rd20];
	abs.f32 	%f4, %f2;
	setp.eq.f32 	%p20, %f2, 0f3F800000;
	mov.f32 	%f213, 0f3F800000;
	@%p20 bra 	$L__BB0_14;
	setp.num.f32 	%p21, %f4, %f4;
	@%p21 bra 	$L__BB0_12;
	mov.f32 	%f94, 0f40000000;
	add.rn.f32 	%f213, %f2, %f94;
	bra.uni 	$L__BB0_14;
$L__BB0_12:
	setp.lt.f32 	%p22, %f4, 0f00800000;
	mul.f32 	%f39, %f4, 0f4B800000;
	selp.f32 	%f40, %f39, %f4, %p22;
	mov.b32 	%r26, %f40;
	add.s32 	%r27, %r26, -1060439283;
	and.b32  	%r28, %r27, -8388608;
	sub.s32 	%r29, %r26, %r28;
	mov.b32 	%f41, %r29;
	cvt.rn.f32.s32 	%f42, %r28;
	selp.f32 	%f43, 0fC1C00000, 0f00000000, %p22;
	fma.rn.f32 	%f44, %f42, 0f34000000, %f43;
	add.f32 	%f45, %f41, 0fBF800000;
	add.f32 	%f46, %f41, 0f3F800000;
	rcp.approx.ftz.f32 	%f47, %f46;
	add.f32 	%f48, %f45, %f45;
	mul.f32 	%f49, %f48, %f47;
	mul.f32 	%f50, %f49, %f49;
	neg.f32 	%f51, %f49;
	sub.f32 	%f52, %f45, %f49;
	add.f32 	%f53, %f52, %f52;
	fma.rn.f32 	%f54, %f51, %f45, %f53;
	mul.rn.f32 	%f55, %f47, %f54;
	fma.rn.f32 	%f56, %f50, 0f3A2C32E4, 0f3B52E7DB;
	fma.rn.f32 	%f57, %f56, %f50, 0f3C93BB73;
	fma.rn.f32 	%f58, %f57, %f50, 0f3DF6384F;
	mul.rn.f32 	%f59, %f58, %f50;
	fma.rn.f32 	%f60, %f49, 0f3FB8AA3B, %f44;
	mul.f32 	%f61, %f59, 0f40400000;
	sub.f32 	%f62, %f44, %f60;
	fma.rn.f32 	%f63, %f49, 0f3FB8AA3B, %f62;
	fma.rn.f32 	%f64, %f55, 0f3FB8AA3B, %f63;
	fma.rn.f32 	%f65, %f49, 0f32A55E34, %f64;
	fma.rn.f32 	%f66, %f61, %f55, %f65;
	fma.rn.f32 	%f67, %f59, %f49, %f66;
	add.rn.f32 	%f68, %f60, %f67;
	mov.f32 	%f69, 0f40000000;
	mul.rn.f32 	%f70, %f68, %f69;
	cvt.rni.f32.f32 	%f71, %f70;
	sub.f32 	%f72, %f70, %f71;
	neg.f32 	%f73, %f70;
	fma.rn.f32 	%f74, %f68, 0f40000000, %f73;
	neg.f32 	%f75, %f60;
	add.rn.f32 	%f76, %f68, %f75;
	neg.f32 	%f77, %f76;
	add.rn.f32 	%f78, %f67, %f77;
	fma.rn.f32 	%f79, %f78, 0f40000000, %f74;
	add.f32 	%f80, %f72, %f79;
	setp.gt.f32 	%p23, %f71, 0f00000000;
	selp.b32 	%r30, 0, -2097152000, %p23;
	setp.neu.f32 	%p24, %f2, 0f00000000;
	setp.neu.f32 	%p25, %f4, 0f7F800000;
	setp.lt.f32 	%p26, %f70, 0f00000000;
	selp.f32 	%f81, 0f00000000, 0f7F800000, %p26;
	abs.f32 	%f82, %f70;
	setp.gt.f32 	%p27, %f82, 0f43180000;
	cvt.rzi.s32.f32 	%r31, %f71;
	shl.b32 	%r32, %r31, 23;
	sub.s32 	%r33, %r32, %r30;
	mov.b32 	%f83, %r33;
	add.s32 	%r34, %r30, 2130706432;
	mov.b32 	%f84, %r34;
	fma.rn.f32 	%f85, %f80, 0f391FCB8E, 0f3AAF85ED;
	fma.rn.f32 	%f86, %f85, %f80, 0f3C1D9856;
	fma.rn.f32 	%f87, %f86, %f80, 0f3D6357BB;
	fma.rn.f32 	%f88, %f87, %f80, 0f3E75FDEC;
	fma.rn.f32 	%f89, %f88, %f80, 0f3F317218;
	fma.rn.f32 	%f90, %f89, %f80, 0f3F800000;
	mul.f32 	%f91, %f90, %f84;
	mul.f32 	%f92, %f91, %f83;
	selp.f32 	%f213, %f81, %f92, %p27;
	and.pred  	%p28, %p24, %p25;
	@%p28 bra 	$L__BB0_14;
	add.f32 	%f93, %f2, %f2;
	mov.b32 	%r35, %f93;
	and.b32  	%r36, %r35, 2147483647;
	mov.b32 	%f213, %r36;
$L__BB0_14:
	abs.f32 	%f9, %f3;
	setp.eq.f32 	%p29, %f3, 0f3F800000;
	mov.f32 	%f214, 0f3F800000;
	@%p29 bra 	$L__BB0_19;
	setp.num.f32 	%p30, %f9, %f9;
	@%p30 bra 	$L__BB0_17;
	mov.f32 	%f151, 0f40000000;
	add.rn.f32 	%f214, %f3, %f151;
	bra.uni 	$L__BB0_19;
$L__BB0_17:
	setp.lt.f32 	%p31, %f9, 0f00800000;
	mul.f32 	%f96, %f9, 0f4B800000;
	selp.f32 	%f97, %f96, %f9, %p31;
	mov.b32 	%r37, %f97;
	add.s32 	%r38, %r37, -1060439283;
	and.b32  	%r39, %r38, -8388608;
	sub.s32 	%r40, %r37, %r39;
	mov.b32 	%f98, %r40;
	cvt.rn.f32.s32 	%f99, %r39;
	selp.f32 	%f100, 0fC1C00000, 0f00000000, %p31;
	fma.rn.f32 	%f101, %f99, 0f34000000, %f100;
	add.f32 	%f102, %f98, 0fBF800000;
	add.f32 	%f103, %f98, 0f3F800000;
	rcp.approx.ftz.f32 	%f104, %f103;
	add.f32 	%f105, %f102, %f102;
	mul.f32 	%f106, %f105, %f104;
	mul.f32 	%f107, %f106, %f106;
	neg.f32 	%f108, %f106;
	sub.f32 	%f109, %f102, %f106;
	add.f32 	%f110, %f109, %f109;
	fma.rn.f32 	%f111, %f108, %f102, %f110;
	mul.rn.f32 	%f112, %f104, %f111;
	fma.rn.f32 	%f113, %f107, 0f3A2C32E4, 0f3B52E7DB;
	fma.rn.f32 	%f114, %f113, %f107, 0f3C93BB73;
	fma.rn.f32 	%f115, %f114, %f107, 0f3DF6384F;
	mul.rn.f32 	%f116, %f115, %f107;
	fma.rn.f32 	%f117, %f106, 0f3FB8AA3B, %f101;
	mul.f32 	%f118, %f116, 0f40400000;
	sub.f32 	%f119, %f101, %f117;
	fma.rn.f32 	%f120, %f106, 0f3FB8AA3B, %f119;
	fma.rn.f32 	%f121, %f112, 0f3FB8AA3B, %f120;
	fma.rn.f32 	%f122, %f106, 0f32A55E34, %f121;
	fma.rn.f32 	%f123, %f118, %f112, %f122;
	fma.rn.f32 	%f124, %f116, %f106, %f123;
	add.rn.f32 	%f125, %f117, %f124;
	mov.f32 	%f126, 0f40000000;
	mul.rn.f32 	%f127, %f125, %f126;
	cvt.rni.f32.f32 	%f128, %f127;
	sub.f32 	%f129, %f127, %f128;
	neg.f32 	%f130, %f127;
	fma.rn.f32 	%f131, %f125, 0f40000000, %f130;
	neg.f32 	%f132, %f117;
	add.rn.f32 	%f133, %f125, %f132;
	neg.f32 	%f134, %f133;
	add.rn.f32 	%f135, %f124, %f134;
	fma.rn.f32 	%f136, %f135, 0f40000000, %f131;
	add.f32 	%f137, %f129, %f136;
	setp.gt.f32 	%p32, %f128, 0f00000000;
	selp.b32 	%r41, 0, -2097152000, %p32;
	setp.neu.f32 	%p33, %f3, 0f00000000;
	setp.neu.f32 	%p34, %f9, 0f7F800000;
	setp.lt.f32 	%p35, %f127, 0f00000000;
	selp.f32 	%f138, 0f00000000, 0f7F800000, %p35;
	abs.f32 	%f139, %f127;
	setp.gt.f32 	%p36, %f139, 0f43180000;
	cvt.rzi.s32.f32 	%r42, %f128;
	shl.b32 	%r43, %r42, 23;
	sub.s32 	%r44, %r43, %r41;
	mov.b32 	%f140, %r44;
	add.s32 	%r45, %r41, 2130706432;
	mov.b32 	%f141, %r45;
	fma.rn.f32 	%f142, %f137, 0f391FCB8E, 0f3AAF85ED;
	fma.rn.f32 	%f143, %f142, %f137, 0f3C1D9856;
	fma.rn.f32 	%f144, %f143, %f137, 0f3D6357BB;
	fma.rn.f32 	%f145, %f144, %f137, 0f3E75FDEC;
	fma.rn.f32 	%f146, %f145, %f137, 0f3F317218;
	fma.rn.f32 	%f147, %f146, %f137, 0f3F800000;
	mul.f32 	%f148, %f147, %f141;
	mul.f32 	%f149, %f148, %f140;
	selp.f32 	%f214, %f138, %f149, %p36;
	and.pred  	%p37, %p33, %p34;
	@%p37 bra 	$L__BB0_19;
	add.f32 	%f150, %f3, %f3;
	mov.b32 	%r46, %f150;
	and.b32  	%r47, %r46, 2147483647;
	mov.b32 	%f214, %r47;
$L__BB0_19:
	add.f32 	%f153, %f213, %f214;
	mov.f32 	%f215, 0f00000000;
	mov.f32 	%f154, 0f3F000000;
	mul.rn.f32 	%f155, %f154, %f215;
	mov.f32 	%f156, 0f3DF6384F;
	mul.rn.f32 	%f157, %f156, %f215;
	fma.rn.f32 	%f158, %f155, 0f3FB8AA3B, 0f00000000;
	add.f32 	%f159, %f158, 0f00000000;
	mul.f32 	%f160, %f157, 0f40400000;
	fma.rn.f32 	%f161, %f160, %f155, %f159;
	fma.rn.f32 	%f162, %f157, 0f00000000, %f161;
	mov.f32 	%f163, 0fC0000000;
	add.rn.f32 	%f164, %f163, %f162;
	mov.f32 	%f165, 0f40000000;
	add.rn.f32 	%f166, %f164, %f165;
	neg.f32 	%f167, %f166;
	add.rn.f32 	%f168, %f162, %f167;
	mul.rn.f32 	%f169, %f164, %f165;
	neg.f32 	%f170, %f169;
	fma.rn.f32 	%f171, %f164, 0f40000000, %f170;
	fma.rn.f32 	%f172, %f168, 0f40000000, %f171;
	cvt.rni.f32.f32 	%f173, %f169;
	sub.f32 	%f174, %f169, %f173;
	add.f32 	%f175, %f174, %f172;
	fma.rn.f32 	%f176, %f175, 0f391FCB8E, 0f3AAF85ED;
	fma.rn.f32 	%f177, %f176, %f175, 0f3C1D9856;
	fma.rn.f32 	%f178, %f177, %f175, 0f3D6357BB;
	fma.rn.f32 	%f179, %f178, %f175, 0f3E75FDEC;
	fma.rn.f32 	%f180, %f179, %f175, 0f3F317218;
	fma.rn.f32 	%f181, %f180, %f175, 0f3F800000;
	cvt.rzi.s32.f32 	%r48, %f173;
	setp.gt.f32 	%p38, %f173, 0f00000000;
	selp.b32 	%r49, 0, -2097152000, %p38;
	add.s32 	%r50, %r49, 2130706432;
	mov.b32 	%f182, %r50;
	mul.f32 	%f183, %f181, %f182;
	shl.b32 	%r51, %r48, 23;
	sub.s32 	%r52, %r51, %r49;
	mov.b32 	%f184, %r52;
	mul.f32 	%f185, %f183, %f184;
	abs.f32 	%f186, %f169;
	setp.gt.f32 	%p39, %f186, 0f43180000;
	setp.lt.f32 	%p40, %f169, 0f00000000;
	selp.f32 	%f187, 0f00000000, 0f7F800000, %p40;
	selp.f32 	%f188, %f187, %f185, %p39;
	setp.gtu.f32 	%p41, %f153, %f188;
	@%p41 bra 	$L__BB0_21;
	cvt.rzi.s32.f32 	%r53, %f20;
	cvt.rn.f32.s32 	%f189, %r53;
	mul.f32 	%f190, %f16, %f189;
	mul.f32 	%f191, %f17, %f190;
	rcp.rn.f32 	%f215, %f191;
$L__BB0_21:
	add.f32 	%f192, %f1, %f215;
	st.global.f32 	[%rd4], %f192;
$L__BB0_22:
	bar.sync 	0;
	setp.ne.s32 	%p42, %r2, 0;
	@%p42 bra 	$L__BB0_24;
	mul.f32 	%f208, %f16, 0f00000000;
	mul.wide.s32 	%rd29, %r5, 4;
	add.s64 	%rd30, %rd1, %rd29;
	ld.global.f32 	%f209, [%rd30+4];
	sub.f32 	%f210, %f208, %f209;
	add.f32 	%f211, %f208, 0fBF800000;
	div.rn.f32 	%f212, %f210, %f211;
	st.global.f32 	[%rd30], %f212;
	bra.uni 	$L__BB0_30;
$L__BB0_24:
	setp.ne.s32 	%p43, %r2, %r12;
	@%p43 bra 	$L__BB0_26;
	mul.f32 	%f203, %f16, 0f00000000;
	add.s32 	%r57, %r5, %r13;
	mul.wide.s32 	%rd27, %r57, 4;
	add.s64 	%rd28, %rd1, %rd27;
	ld.global.f32 	%f204, [%rd28+-8];
	sub.f32 	%f205, %f203, %f204;
	add.f32 	%f206, %f203, 0fBF800000;
	div.rn.f32 	%f207, %f205, %f206;
	st.global.f32 	[%rd28+-4], %f207;
	bra.uni 	$L__BB0_30;
$L__BB0_26:
	setp.ne.s32 	%p44, %r4, 0;
	@%p44 bra 	$L__BB0_28;
	mul.f32 	%f198, %f17, 0f00000000;
	add.s32 	%r56, %r13, %r2;
	mul.wide.s32 	%rd23, %r56, 4;
	add.s64 	%rd24, %rd1, %rd23;
	ld.global.f32 	%f199, [%rd24];
	sub.f32 	%f200, %f198, %f199;
	add.f32 	%f201, %f198, 0fBF800000;
	div.rn.f32 	%f202, %f200, %f201;
	mul.wide.s32 	%rd25, %r2, 4;
	add.s64 	%rd26, %rd1, %rd25;
	st.global.f32 	[%rd26], %f202;
	bra.uni 	$L__BB0_30;
$L__BB0_28:
	setp.ne.s32 	%p45, %r4, %r10;
	@%p45 bra 	$L__BB0_30;
	mul.f32 	%f193, %f17, 0f00000000;
	add.s32 	%r54, %r14, -2;
	mad.lo.s32 	%r55, %r54, %r13, %r2;
	mul.wide.s32 	%rd21, %r55, 4;
	add.s64 	%rd22, %rd1, %rd21;
	ld.global.f32 	%f194, [%rd22];
	sub.f32 	%f195, %f193, %f194;
	add.f32 	%f196, %f193, 0fBF800000;
	div.rn.f32 	%f197, %f195, %f196;
	st.global.f32 	[%rd4], %f197;
$L__BB0_30:
	ret;

}


// ===== COMPILED SASS (sm_100) =====

	.target	sm_100

	.elftype	@"ET_EXEC"


//--------------------- .note.nv.tkinfo           --------------------------
	.section	.note.nv.tkinfo,"",@"SHT_NOTE"
	.sectionflags	@"SHF_NOTE_NV_TKINFO"
	.tkinfo
        /*0018*/ 	.word	0x00000002
        /*0030*/ 	.string	""
        /*0030*/ 	.string	"ptxas"
        /*0030*/ 	.string	"Cuda compilation tools, release 13.0, V13.0.88"
        /*0030*/ 	.string	"Build cuda_13.0.r13.0/compiler.36424714_0"
        /*0030*/ 	.string	"-arch sm_100 -m 64 "



//--------------------- .note.nv.cuinfo           --------------------------
	.section	.note.nv.cuinfo,"",@"SHT_NOTE"
	.sectionflags	@"SHF_NOTE_NV_CUINFO"
        /*0018*/ 	.short	0x0002
        /*001a*/ 	.short	0x0064
        /*001c*/ 	.short	0x0082
	.zero		2


//--------------------- .nv.info                  --------------------------
	.section	.nv.info,"",@"SHT_CUDA_INFO"
	.align	4


	//----- nvinfo : EIATTR_REGCOUNT
	.align		4
        /*0000*/ 	.byte	0x04, 0x2f
        /*0002*/ 	.short	(.L_1 - .L_0)
	.align		4
.L_0:
        /*0004*/ 	.word	index@(_Z8solutionPfifS_ifS_S_ifff)
        /*0008*/ 	.word	0x00000018


	//----- nvinfo : EIATTR_FRAME_SIZE
	.align		4
.L_1:
        /*000c*/ 	.byte	0x04, 0x11
        /*000e*/ 	.short	(.L_3 - .L_2)
	.align		4
.L_2:
        /*0010*/ 	.word	index@($__internal_1_$__cuda_sm3x_div_rn_noftz_f32_slowpath)
        /*0014*/ 	.word	0x00000000


	//----- nvinfo : EIATTR_FRAME_SIZE
	.align		4
.L_3:
        /*0018*/ 	.byte	0x04, 0x11
        /*001a*/ 	.short	(.L_5 - .L_4)
	.align		4
.L_4:
        /*001c*/ 	.word	index@($__internal_0_$__cuda_sm20_rcp_rn_f32_slowpath)
        /*0020*/ 	.word	0x00000000


	//----- nvinfo : EIATTR_FRAME_SIZE
	.align		4
.L_5:
        /*0024*/ 	.byte	0x04, 0x11
        /*0026*/ 	.short	(.L_7 - .L_6)
	.align		4
.L_6:
        /*0028*/ 	.word	index@(_Z8solutionPfifS_ifS_S_ifff)
        /*002c*/ 	.word	0x00000000


	//----- nvinfo : EIATTR_MIN_STACK_SIZE
	.align		4
.L_7:
        /*0030*/ 	.byte	0x04, 0x12
        /*0032*/ 	.short	(.L_9 - .L_8)
	.align		4
.L_8:
        /*0034*/ 	.word	index@(_Z8solutionPfifS_ifS_S_ifff)
        /*0038*/ 	.word	0x00000000
.L_9:


//--------------------- .nv.compat                --------------------------
	.section	.nv.compat,"",@"SHT_CUDA_COMPAT_INFO"
	.align	4
        /*0000*/ 	.byte	0x02, 0x09, 0x00, 0x00, 0x02, 0x02, 0x01, 0x00, 0x02, 0x05, 0x05, 0x00, 0x03, 0x07, 0x01, 0x01
        /*0010*/ 	.byte	0x02, 0x03, 0x00, 0x00, 0x02, 0x06, 0x01, 0x00, 0x04, 0x0b, 0x08, 0x00, 0x01, 0x00, 0x00, 0x00
        /*0020*/ 	.byte	0x00, 0x00, 0x00, 0x00


//--------------------- .nv.info._Z8solutionPfifS_ifS_S_ifff --------------------------
	.section	.nv.info._Z8solutionPfifS_ifS_S_ifff,"",@"SHT_CUDA_INFO"
	.sectionflags	@""
	.align	4


	//----- nvinfo : EIATTR_CUDA_API_VERSION
	.align		4
        /*0000*/ 	.byte	0x04, 0x37
        /*0002*/ 	.short	(.L_11 - .L_10)
.L_10:
        /*0004*/ 	.word	0x00000082


	//----- nvinfo : EIATTR_KPARAM_INFO
	.align		4
.L_11:
        /*0008*/ 	.byte	0x04, 0x17
        /*000a*/ 	.short	(.L_13 - .L_12)
.L_12:
        /*000c*/ 	.word	0x00000000
        /*0010*/ 	.short	0x000b
        /*0012*/ 	.short	0x003c
        /*0014*/ 	.byte	0x00, 0xf0, 0x11, 0x00


	//----- nvinfo : EIATTR_KPARAM_INFO
	.align		4
.L_13:
        /*0018*/ 	.byte	0x04, 0x17
        /*001a*/ 	.short	(.L_15 - .L_14)
.L_14:
        /*001c*/ 	.word	0x00000000
        /*0020*/ 	.short	0x000a
        /*0022*/ 	.short	0x0038
        /*0024*/ 	.byte	0x00, 0xf0, 0x11, 0x00


	//----- nvinfo : EIATTR_KPARAM_INFO
	.align		4
.L_15:
        /*0028*/ 	.byte	0x04, 0x17
        /*002a*/ 	.short	(.L_17 - .L_16)
.L_16:
        /*002c*/ 	.word	0x00000000
        /*0030*/ 	.short	0x0009
        /*0032*/ 	.short	0x0034
        /*0034*/ 	.byte	0x00, 0xf0, 0x11, 0x00


	//----- nvinfo : EIATTR_KPARAM_INFO
	.align		4
.L_17:
        /*0038*/ 	.byte	0x04, 0x17
        /*003a*/ 	.short	(.L_19 - .L_18)
.L_18:
        /*003c*/ 	.word	0x00000000
        /*0040*/ 	.short	0x0008
        /*0042*/ 	.short	0x0030
        /*0044*/ 	.byte	0x00, 0xf0, 0x11, 0x00


	//----- nvinfo : EIATTR_KPARAM_INFO
	.align		4
.L_19:
        /*0048*/ 	.byte	0x04, 0x17
        /*004a*/ 	.short	(.L_21 - .L_20)
.L_20:
        /*004c*/ 	.word	0x00000000
        /*0050*/ 	.short	0x0007
        /*0052*/ 	.short	0x0028
        /*0054*/ 	.byte	0x00, 0xf5, 0x21, 0x00


	//----- nvinfo : EIATTR_KPARAM_INFO
	.align		4
.L_21:
        /*0058*/ 	.byte	0x04, 0x17
        /*005a*/ 	.short	(.L_23 - .L_22)
.L_22:
        /*005c*/ 	.word	0x00000000
        /*0060*/ 	.short	0x0006
        /*0062*/ 	.short	0x0020
        /*0064*/ 	.byte	0x00, 0xf5, 0x21, 0x00


	//----- nvinfo : EIATTR_KPARAM_INFO
	.align		4
.L_23:
        /*0068*/ 	.byte	0x04, 0x17
        /*006a*/ 	.short	(.L_25 - .L_24)
.L_24:
        /*006c*/ 	.word	0x00000000
        /*0070*/ 	.short	0x0005
        /*0072*/ 	.short	0x001c
        /*0074*/ 	.byte	0x00, 0xf0, 0x11, 0x00


	//----- nvinfo : EIATTR_KPARAM_INFO
	.align		4
.L_25:
        /*0078*/ 	.byte	0x04, 0x17
        /*007a*/ 	.short	(.L_27 - .L_26)
.L_26:
        /*007c*/ 	.word	0x00000000
        /*0080*/ 	.short	0x0004
        /*0082*/ 	.short	0x0018
        /*0084*/ 	.byte	0x00, 0xf0, 0x11, 0x00


	//----- nvinfo : EIATTR_KPARAM_INFO
	.align		4
.L_27:
        /*0088*/ 	.byte	0x04, 0x17
        /*008a*/ 	.short	(.L_29 - .L_28)
.L_28:
        /*008c*/ 	.word	0x00000000
        /*0090*/ 	.short	0x0003
        /*0092*/ 	.short	0x0010
        /*0094*/ 	.byte	0x00, 0xf5, 0x21, 0x00


	//----- nvinfo : EIATTR_KPARAM_INFO
	.align		4
.L_29:
        /*0098*/ 	.byte	0x04, 0x17
        /*009a*/ 	.short	(.L_31 - .L_30)
.L_30:
        /*009c*/ 	.word	0x00000000
        /*00a0*/ 	.short	0x0002
        /*00a2*/ 	.short	0x000c
        /*00a4*/ 	.byte	0x00, 0xf0, 0x11, 0x00


	//----- nvinfo : EIATTR_KPARAM_INFO
	.align		4
.L_31:
        /*00a8*/ 	.byte	0x04, 0x17
        /*00aa*/ 	.short	(.L_33 - .L_32)
.L_32:
        /*00ac*/ 	.word	0x00000000
        /*00b0*/ 	.short	0x0001
        /*00b2*/ 	.short	0x0008
        /*00b4*/ 	.byte	0x00, 0xf0, 0x11, 0x00


	//----- nvinfo : EIATTR_KPARAM_INFO
	.align		4
.L_33:
        /*00b8*/ 	.byte	0x04, 0x17
        /*00ba*/ 	.short	(.L_35 - .L_34)
.L_34:
        /*00bc*/ 	.word	0x00000000
        /*00c0*/ 	.short	0x0000
        /*00c2*/ 	.short	0x0000
        /*00c4*/ 	.byte	0x00, 0xf5, 0x21, 0x00


	//----- nvinfo : EIATTR_SPARSE_MMA_MASK
	.align		4
.L_35:
        /*00c8*/ 	.byte	0x03, 0x50
        /*00ca*/ 	.short	0x0000


	//----- nvinfo : EIATTR_MAXREG_COUNT
	.align		4
        /*00cc*/ 	.byte	0x03, 0x1b
        /*00ce*/ 	.short	0x00ff


	//----- nvinfo : EIATTR_NUM_BARRIERS
	.align		4
        /*00d0*/ 	.byte	0x02, 0x4c
        /*00d2*/ 	.byte	0x01
	.zero		1


	//----- nvinfo : EIATTR_MERCURY_ISA_VERSION
	.align		4
        /*00d4*/ 	.byte	0x03, 0x5f
        /*00d6*/ 	.short	0x0101


	//----- nvinfo : EIATTR_VRC_CTA_INIT_COUNT
	.align		4
        /*00d8*/ 	.byte	0x02, 0x4a
	.zero		1
	.zero		1


	//----- nvinfo : EIATTR_EXIT_INSTR_OFFSETS
	.align		4
        /*00dc*/ 	.byte	0x04, 0x1c
        /*00de*/ 	.short	(.L_37 - .L_36)


	//   ....[0]....
.L_36:
        /*00e0*/ 	.word	0x00001280


	//   ....[1]....
        /*00e4*/ 	.word	0x00001420


	//   ....[2]....
        /*00e8*/ 	.word	0x000015d0


	//   ....[3]....
        /*00ec*/ 	.word	0x000015f0


	//   ....[4]....
        /*00f0*/ 	.word	0x00001790


	//----- nvinfo : EIATTR_CRS_STACK_SIZE
	.align		4
.L_37:
        /*00f4*/ 	.byte	0x04, 0x1e
        /*00f6*/ 	.short	(.L_39 - .L_38)
.L_38:
        /*00f8*/ 	.word	0x00000000


	//----- nvinfo : EIATTR_CBANK_PARAM_SIZE
	.align		4
.L_39:
        /*00fc*/ 	.byte	0x03, 0x19
        /*00fe*/ 	.short	0x0040


	//----- nvinfo : EIATTR_PARAM_CBANK
	.align		4
        /*0100*/ 	.byte	0x04, 0x0a
        /*0102*/ 	.short	(.L_41 - .L_40)
	.align		4
.L_40:
        /*0104*/ 	.word	index@(.nv.constant0._Z8solutionPfifS_ifS_S_ifff)
        /*0108*/ 	.short	0x0380
        /*010a*/ 	.short	0x0040


	//----- nvinfo : EIATTR_SW_WAR
	.align		4
.L_41:
        /*010c*/ 	.byte	0x04, 0x36
        /*010e*/ 	.short	(.L_43 - .L_42)
.L_42:
        /*0110*/ 	.word	0x00000008
.L_43:


//--------------------- .nv.callgraph             --------------------------
	.section	.nv.callgraph,"",@"SHT_CUDA_CALLGRAPH"
	.align	4
	.sectionentsize	8
	.align		4
        /*0000*/ 	.word	0x00000000
	.align		4
        /*0004*/ 	.word	0xffffffff
	.align		4
        /*0008*/ 	.word	0x00000000
	.align		4
        /*000c*/ 	.word	0xfffffffe
	.align		4
        /*0010*/ 	.word	0x00000000
	.align		4
        /*0014*/ 	.word	0xfffffffd
	.align		4
        /*0018*/ 	.word	0x00000000
	.align		4
        /*001c*/ 	.word	0xfffffffc


//--------------------- .text._Z8solutionPfifS_ifS_S_ifff --------------------------
	.section	.text._Z8solutionPfifS_ifS_S_ifff,"ax",@progbits
	.align	128
        .global         _Z8solutionPfifS_ifS_S_ifff
        .type           _Z8solutionPfifS_ifS_S_ifff,@function
        .size           _Z8solutionPfifS_ifS_S_ifff,(.L_x_36 - _Z8solutionPfifS_ifS_S_ifff)
        .other          _Z8solutionPfifS_ifS_S_ifff,@"STO_CUDA_ENTRY STV_DEFAULT"
_Z8solutionPfifS_ifS_S_ifff:
.text._Z8solutionPfifS_ifS_S_ifff:
[----:B------:R-:W-:Y:S01]  /*0000*/  LDC R1, c[0x0][0x37c] ;  /* 0x0000df00ff017b82 */ /* 0x000fe20000000800 */
[----:B------:R-:W0:Y:S07]  /*0010*/  S2R R15, SR_TID.X ;  /* 0x00000000000f7919 */ /* 0x000e2e0000002100 */
[----:B------:R-:W0:Y:S01]  /*0020*/  S2UR UR4, SR_CTAID.X ;  /* 0x00000000000479c3 */ /* 0x000e220000002500 */
[----:B------:R-:W1:Y:S01]  /*0030*/  LDCU UR5, c[0x0][0x398] ;  /* 0x00007300ff0577ac */ /* 0x000e620008000800 */
[----:B------:R-:W2:Y:S01]  /*0040*/  S2R R0, SR_TID.Y ;  /* 0x0000000000007919 */ /* 0x000ea20000002200 */
[----:B------:R-:W3:Y:S05]  /*0050*/  LDCU.64 UR8, c[0x0][0x358] ;  /* 0x00006b00ff0877ac */ /* 0x000eea0008000a00 */
[----:B------:R-:W0:Y:S08]  /*0060*/  LDC R2, c[0x0][0x360] ;  /* 0x0000d800ff027b82 */ /* 0x000e300000000800 */
[----:B------:R-:W4:Y:S01]  /*0070*/  LDC R17, c[0x0][0x388] ;  /* 0x0000e200ff117b82 */ /* 0x000f220000000800 */
[----:B-1----:R-:W-:-:S07]  /*0080*/  UIADD3 UR5, UPT, UPT, UR5, -0x1, URZ ;  /* 0xffffffff05057890 */ /* 0x002fce000fffe0ff */
[----:B------:R-:W1:Y:S08]  /*0090*/  S2UR UR6, SR_CTAID.Y ;  /* 0x00000000000679c3 */ /* 0x000e700000002600 */
[----:B------:R-:W1:Y:S01]  /*00a0*/  LDC R5, c[0x0][0x364] ;  /* 0x0000d900ff057b82 */ /* 0x000e620000000800 */
[----:B0-----:R-:W-:-:S05]  /*00b0*/  IMAD R2, R2, UR4, R15 ;  /* 0x0000000402027c24 */ /* 0x001fca000f8e020f */
[----:B------:R-:W-:Y:S02]  /*00c0*/  ISETP.NE.AND P0, PT, R2, RZ, PT ;  /* 0x000000ff0200720c */ /* 0x000fe40003f05270 */
[----:B------:R-:W0:Y:S01]  /*00d0*/  LDC.64 R10, c[0x0][0x3a0] ;  /* 0x0000e800ff0a7b82 */ /* 0x000e220000000a00 */
[----:B----4-:R-:W-:Y:S02]  /*00e0*/  IADD3 R3, PT, PT, R17, -0x1, RZ ;  /* 0xffffffff11037810 */ /* 0x010fe40007ffe0ff */
[----:B--2---:R-:W-:Y:S02]  /*00f0*/  ISETP.NE.OR P0, PT, R0, RZ, !P0 ;  /* 0x000000ff0000720c */ /* 0x004fe40004705670 */
[----:B------:R-:W-:-:S04]  /*0100*/  ISETP.NE.AND P3, PT, R2, R3, PT ;  /* 0x000000030200720c */ /* 0x000fc80003f65270 */
[----:B------:R-:W-:Y:S01]  /*0110*/  ISETP.NE.OR P3, PT, R0, 0x1f, !P3 ;  /* 0x0000001f0000780c */ /* 0x000fe20005f65670 */
[----:B-1----:R-:W-:-:S04]  /*0120*/  IMAD R6, R5, UR6, R0 ;  /* 0x0000000605067c24 */ /* 0x002fc8000f8e0200 */
[C---:B------:R-:W-:Y:S01]  /*0130*/  IMAD R7, R6.reuse, R17, RZ ;  /* 0x0000001106077224 */ /* 0x040fe200078e02ff */
[C---:B------:R-:W-:Y:S02]  /*0140*/  ISETP.NE.AND P1, PT, R6.reuse, RZ, PT ;  /* 0x000000ff0600720c */ /* 0x040fe40003f25270 */
[----:B------:R-:W-:Y:S02]  /*0150*/  ISETP.NE.AND P2, PT, R6, UR5, PT ;  /* 0x0000000506007c0c */ /* 0x000fe4000bf45270 */
[C---:B------:R-:W-:Y:S02]  /*0160*/  ISETP.NE.OR P1, PT, R15.reuse, RZ, !P1 ;  /* 0x000000ff0f00720c */ /* 0x040fe40004f25670 */
[C---:B------:R-:W-:Y:S02]  /*0170*/  IADD3 R9, PT, PT, R2.reuse, R7, RZ ;  /* 0x0000000702097210 */ /* 0x040fe40007ffe0ff */
[----:B------:R-:W-:Y:S02]  /*0180*/  ISETP.NE.OR P2, PT, R15, 0x1f, !P2 ;  /* 0x0000001f0f00780c */ /* 0x000fe40005745670 */
[----:B------:R-:W-:Y:S01]  /*0190*/  @!P0 IADD3 R13, PT, PT, R2, -R17, R7 ;  /* 0x80000011020d8210 */ /* 0x000fe20007ffe007 */
[----:B0-----:R-:W-:-:S04]  /*01a0*/  IMAD.WIDE R4, R9, 0x4, R10 ;  /* 0x0000000409047825 */ /* 0x001fc800078e020a */
[----:B------:R-:W-:Y:S02]  /*01b0*/  @!P0 IMAD.WIDE R10, R13, 0x4, R10 ;  /* 0x000000040d0a8825 */ /* 0x000fe400078e020a */
[----:B---3--:R-:W2:Y:S02]  /*01c0*/  @!P1 LDG.E R19, desc[UR8][R4.64+-0x4] ;  /* 0xfffffc0804139981 */ /* 0x008ea4000c1e1900 */
[----:B------:R-:W-:Y:S02]  /*01d0*/  @!P3 IMAD.WIDE R12, R17, 0x4, R4 ;  /* 0x00000004110cb825 */ /* 0x000fe400078e0204 */
[----:B------:R-:W3:Y:S04]  /*01e0*/  LDG.E R17, desc[UR8][R4.64] ;  /* 0x0000000804117981 */ /* 0x000ee8000c1e1900 */
[----:B------:R0:W4:Y:S04]  /*01f0*/  @!P2 LDG.E R21, desc[UR8][R4.64+0x4] ;  /* 0x000004080415a981 */ /* 0x000128000c1e1900 */
[----:B------:R-:W5:Y:S04]  /*0200*/  @!P0 LDG.E R11, desc[UR8][R10.64] ;  /* 0x000000080a0b8981 */ /* 0x000f68000c1e1900 */
[----:B------:R-:W5:Y:S01]  /*0210*/  @!P3 LDG.E R13, desc[UR8][R12.64] ;  /* 0x000000080c0db981 */ /* 0x000f62000c1e1900 */
[----:B------:R-:W1:Y:S01]  /*0220*/  S2UR UR6, SR_CgaCtaId ;  /* 0x00000000000679c3 */ /* 0x000e620000008800 */
[----:B------:R-:W-:-:S02]  /*0230*/  UMOV UR4, 0x400 ;  /* 0x0000040000047882 */ /* 0x000fc40000000000 */
[----:B-1----:R-:W-:-:S06]  /*0240*/  ULEA UR4, UR6, UR4, 0x18 ;  /* 0x0000000406047291 */ /* 0x002fcc000f8ec0ff */
[----:B------:R-:W-:Y:S02]  /*0250*/  LEA R0, R0, UR4, 0x8 ;  /* 0x0000000400007c11 */ /* 0x000fe4000f8e40ff */
[C---:B------:R-:W-:Y:S02]  /*0260*/  LEA R16, R15.reuse, UR4, 0x2 ;  /* 0x000000040f107c11 */ /* 0x040fe4000f8e10ff */
[----:B------:R-:W-:Y:S02]  /*0270*/  LEA R8, R15, R0, 0x2 ;  /* 0x000000000f087211 */ /* 0x000fe400078e10ff */
[----:B------:R-:W0:Y:S01]  /*0280*/  LDC.64 R14, c[0x0][0x3a8] ;  /* 0x0000ea00ff0e7b82 */ /* 0x000e220000000a00 */
[----:B------:R-:W-:Y:S01]  /*0290*/  BSSY.RECONVERGENT B0, `(.L_x_0) ;  /* 0x00000e7000007945 */ /* 0x000fe20003800200 */
[----:B0-----:R-:W-:Y:S01]  /*02a0*/  IMAD.WIDE R4, R9, 0x4, R14 ;  /* 0x0000000409047825 */ /* 0x001fe200078e020e */
[----:B---3--:R0:W-:Y:S04]  /*02b0*/  STS [R8+0x104], R17 ;  /* 0x0001041108007388 */ /* 0x0081e80000000800 */
[----:B--2---:R0:W-:Y:S04]  /*02c0*/  @!P1 STS [R0+0x100], R19 ;  /* 0x0001001300009388 */ /* 0x0041e80000000800 */
[----:B----4-:R0:W-:Y:S04]  /*02d0*/  @!P2 STS [R0+0x184], R21 ;  /* 0x000184150000a388 */ /* 0x0101e80000000800 */
[----:B-----5:R0:W-:Y:S01]  /*02e0*/  @!P0 STS [R16+0x4], R11 ;  /* 0x0000040b10008388 */ /* 0x0201e20000000800 */
[----:B------:R-:W-:-:S04]  /*02f0*/  ISETP.GE.AND P0, PT, R2, R3, PT ;  /* 0x000000030200720c */ /* 0x000fc80003f06270 */
[----:B------:R-:W-:-:S04]  /*0300*/  ISETP.LT.OR P0, PT, R2, 0x1, P0 ;  /* 0x000000010200780c */ /* 0x000fc80000701670 */
[----:B------:R-:W-:-:S04]  /*0310*/  ISETP.EQ.OR P0, PT, R6, RZ, P0 ;  /* 0x000000ff0600720c */ /* 0x000fc80000702670 */
[----:B------:R-:W-:Y:S01]  /*0320*/  ISETP.GE.OR P0, PT, R6, UR5, P0 ;  /* 0x0000000506007c0c */ /* 0x000fe20008706670 */
[----:B------:R0:W-:Y:S01]  /*0330*/  @!P3 STS [R16+0x2104], R13 ;  /* 0x0021040d1000b388 */ /* 0x0001e20000000800 */
[----:B------:R-:W-:Y:S11]  /*0340*/  BAR.SYNC.DEFER_BLOCKING 0x0 ;  /* 0x0000000000007b1d */ /* 0x000ff60000010000 */
[----:B0-----:R-:W-:Y:S05]  /*0350*/  @P0 BRA `(.L_x_1) ;  /* 0x0000000c00680947 */ /* 0x001fea0003800000 */
[----:B------:R-:W0:Y:S08]  /*0360*/  LDC.64 R12, c[0x0][0x380] ;  /* 0x0000e000ff0c7b82 */ /* 0x000e300000000a00 */
[----:B------:R-:W1:Y:S01]  /*0370*/  LDC.64 R14, c[0x0][0x390] ;  /* 0x0000e400ff0e7b82 */ /* 0x000e620000000a00 */
[----:B------:R-:W-:Y:S01]  /*0380*/  FFMA R0, RZ, 1.4426950216293334961, RZ ;  /* 0x3fb8aa3bff007823 */ /* 0x000fe200000000ff */
[----:B------:R-:W2:Y:S01]  /*0390*/  LDCU UR4, c[0x0][0x3b8] ;  /* 0x00007700ff0477ac */ /* 0x000ea20008000800 */
[----:B------:R-:W3:Y:S01]  /*03a0*/  LDCU UR6, c[0x0][0x3b4] ;  /* 0x00007680ff0677ac */ /* 0x000ee20008000800 */
[----:B0-----:R-:W-:-:S05]  /*03b0*/  IMAD.WIDE.U32 R12, R2, 0x4, R12 ;  /* 0x00000004020c7825 */ /* 0x001fca00078e000c */
[----:B------:R0:W4:Y:S01]  /*03c0*/  LDG.E R10, desc[UR8][R12.64] ;  /* 0x000000080c0a7981 */ /* 0x000122000c1e1900 */
[----:B-1----:R-:W-:-:S05]  /*03d0*/  IMAD.WIDE.U32 R14, R6, 0x4, R14 ;  /* 0x00000004060e7825 */ /* 0x002fca00078e000e */
[----:B------:R1:W5:Y:S01]  /*03e0*/  LDG.E R9, desc[UR8][R14.64] ;  /* 0x000000080e097981 */ /* 0x000362000c1e1900 */
[----:B------:R-:W-:-:S03]  /*03f0*/  FADD R0, RZ, R0 ;  /* 0x00000000ff007221 */ /* 0x000fc60000000000 */
[----:B0-----:R-:W-:Y:S01]  /*0400*/  LDS R13, [R8+0x204] ;  /* 0x00020400080d7984 */ /* 0x001fe20000000800 */
[----:B------:R-:W-:-:S03]  /*0410*/  FFMA R0, RZ, RZ, R0 ;  /* 0x000000ffff007223 */ /* 0x000fc60000000000 */
[----:B------:R-:W-:Y:S01]  /*0420*/  LDS R12, [R8+0x4] ;  /* 0x00000400080c7984 */ /* 0x000fe20000000800 */
[----:B------:R-:W-:-:S03]  /*0430*/  FFMA R17, RZ, RZ, R0 ;  /* 0x000000ffff117223 */ /* 0x000fc60000000000 */
[----:B------:R-:W0:Y:S01]  /*0440*/  LDS R0, [R8+0x104] ;  /* 0x0001040008007984 */ /* 0x000e220000000800 */
[----:B------:R-:W-:-:S03]  /*0450*/  FADD R18, R17, -2 ;  /* 0xc000000011127421 */ /* 0x000fc60000000000 */
[----:B-1----:R-:W1:Y:S01]  /*0460*/  LDS R14, [R8+0x108] ;  /* 0x00010800080e7984 */ /* 0x002e620000000800 */
[C---:B------:R-:W-:Y:S01]  /*0470*/  FMUL R11, R18.reuse, 2 ;  /* 0x40000000120b7820 */ /* 0x040fe20000400000 */
[----:B------:R-:W-:-:S03]  /*0480*/  FADD R20, R18, 2 ;  /* 0x4000000012147421 */ /* 0x000fc60000000000 */
[----:B------:R-:W2:Y:S01]  /*0490*/  FRND R16, R11 ;  /* 0x0000000b00107307 */ /* 0x000ea20000201000 */
[----:B------:R-:W-:Y:S01]  /*04a0*/  FFMA R15, R18, 2, -R11 ;  /* 0x40000000120f7823 */ /* 0x000fe2000000080b */
[----:B------:R-:W-:-:S04]  /*04b0*/  FADD R20, R17, -R20 ;  /* 0x8000001411147221 */ /* 0x000fc80000000000 */
[----:B------:R-:W-:Y:S02]  /*04c0*/  FFMA R20, R20, 2, R15 ;  /* 0x4000000014147823 */ /* 0x000fe4000000000f */
[----:B------:R0:W3:Y:S01]  /*04d0*/  LDS R15, [R8+0x100] ;  /* 0x00010000080f7984 */ /* 0x0000e20000000800 */
[----:B------:R-:W-:Y:S02]  /*04e0*/  HFMA2 R18, -RZ, RZ, 0.64013671875, -15.109375 ;  /* 0x391fcb8eff127431 */ /* 0x000fe400000001ff */
[----:B--2---:R-:W-:-:S04]  /*04f0*/  FADD R17, R11, -R16 ;  /* 0x800000100b117221 */ /* 0x004fc80000000000 */
[----:B------:R-:W-:-:S04]  /*0500*/  FADD R17, R20, R17 ;  /* 0x0000001114117221 */ /* 0x000fc80000000000 */
[----:B------:R-:W-:-:S04]  /*0510*/  FFMA R18, R17, R18, 0.0013391353422775864601 ;  /* 0x3aaf85ed11127423 */ /* 0x000fc80000000012 */
[C---:B------:R-:W-:Y:S01]  /*0520*/  FFMA R18, R17.reuse, R18, 0.0096188392490148544312 ;  /* 0x3c1d985611127423 */ /* 0x040fe20000000012 */
[----:B------:R3:W2:Y:S01]  /*0530*/  F2I.NTZ R19, R11 ;  /* 0x0000000b00137305 */ /* 0x0006a20000203100 */
[----:B------:R-:W-:Y:S02]  /*0540*/  FSETP.GT.AND P0, PT, R16, RZ, PT ;  /* 0x000000ff1000720b */ /* 0x000fe40003f04000 */
[C---:B------:R-:W-:Y:S01]  /*0550*/  FFMA R18, R17.reuse, R18, 0.055503588169813156128 ;  /* 0x3d6357bb11127423 */ /* 0x040fe20000000012 */
[----:B0-----:R-:W-:Y:S01]  /*0560*/  FADD R8, R0, R0 ;  /* 0x0000000000087221 */ /* 0x001fe20000000000 */
[----:B------:R-:W-:Y:S02]  /*0570*/  SEL R16, RZ, 0x83000000, P0 ;  /* 0x83000000ff107807 */ /* 0x000fe40000000000 */
[----:B------:R-:W-:Y:S01]  /*0580*/  FFMA R18, R17, R18, 0.24022644758224487305 ;  /* 0x3e75fdec11127423 */ /* 0x000fe20000000012 */
[----:B------:R-:W-:-:S03]  /*0590*/  FADD R13, -R8, R13 ;  /* 0x0000000d080d7221 */ /* 0x000fc60000000100 */
[----:B------:R-:W-:Y:S01]  /*05a0*/  FFMA R18, R17, R18, 0.69314718246459960938 ;  /* 0x3f31721811127423 */ /* 0x000fe20000000012 */
[----:B-1----:R-:W-:Y:S01]  /*05b0*/  FADD R14, R14, -R8 ;  /* 0x800000080e0e7221 */ /* 0x002fe20000000000 */
[----:B------:R-:W-:Y:S02]  /*05c0*/  FADD R12, R13, R12 ;  /* 0x0000000c0d0c7221 */ /* 0x000fe40000000000 */
[----:B------:R-:W-:Y:S01]  /*05d0*/  FFMA R18, R17, R18, 1 ;  /* 0x3f80000011127423 */ /* 0x000fe20000000012 */
[----:B------:R-:W-:Y:S01]  /*05e0*/  IADD3 R17, PT, PT, R16, 0x7f000000, RZ ;  /* 0x7f00000010117810 */ /* 0x000fe20007ffe0ff */
[----:B------:R-:W-:Y:S01]  /*05f0*/  FMUL R12, R12, UR4 ;  /* 0x000000040c0c7c20 */ /* 0x000fe20008400000 */
[C---:B------:R-:W-:Y:S02]  /*0600*/  FSETP.GT.AND P2, PT, |R11|.reuse, 152, PT ;  /* 0x431800000b00780b */ /* 0x040fe40003f44200 */
[----:B------:R-:W-:Y:S01]  /*0610*/  FSETP.GEU.AND P1, PT, R11, RZ, PT ;  /* 0x000000ff0b00720b */ /* 0x000fe20003f2e000 */
[----:B---3--:R-:W-:Y:S01]  /*0620*/  FADD R11, R14, R15 ;  /* 0x0000000f0e0b7221 */ /* 0x008fe20000000000 */
[----:B--2---:R-:W-:Y:S01]  /*0630*/  LEA R16, R19, -R16, 0x17 ;  /* 0x8000001013107211 */ /* 0x004fe200078eb8ff */
[----:B------:R-:W-:Y:S01]  /*0640*/  FMUL R17, R18, R17 ;  /* 0x0000001112117220 */ /* 0x000fe20000400000 */
[----:B------:R-:W-:Y:S01]  /*0650*/  BSSY.RECONVERGENT B1, `(.L_x_2) ;  /* 0x0000048000017945 */ /* 0x000fe20003800200 */
[----:B------:R-:W-:Y:S01]  /*0660*/  FFMA R11, R11, UR6, R12 ;  /* 0x000000060b0b7c23 */ /* 0x000fe2000800000c */
[----:B------:R-:W-:Y:S01]  /*0670*/  MOV R12, 0x3f800000 ;  /* 0x3f800000000c7802 */ /* 0x000fe20000000f00 */
[----:B------:R-:W-:Y:S01]  /*0680*/  FMUL R8, R17, R16 ;  /* 0x0000001011087220 */ /* 0x000fe20000400000 */
[----:B----4-:R-:W-:-:S02]  /*0690*/  FSETP.NEU.AND P0, PT, R10, 1, PT ;  /* 0x3f8000000a00780b */ /* 0x010fc40003f0d000 */
[----:B-----5:R-:W-:-:S11]  /*06a0*/  FSETP.NEU.AND P3, PT, R9, 1, PT ;  /* 0x3f8000000900780b */ /* 0x020fd60003f6d000 */
[----:B------:R-:W-:Y:S05]  /*06b0*/  @!P0 BRA `(.L_x_3) ;  /* 0x0000000400048947 */ /* 0x000fea0003800000 */
[----:B------:R-:W-:-:S13]  /*06c0*/  FSETP.NAN.AND P0, PT, |R10|, |R10|, PT ;  /* 0x4000000a0a00720b */ /* 0x000fda0003f08200 */
[----:B------:R-:W-:Y:S01]  /*06d0*/  @P0 FADD R12, R10, 2 ;  /* 0x400000000a0c0421 */ /* 0x000fe20000000000 */
[----:B------:R-:W-:Y:S06]  /*06e0*/  @P0 BRA `(.L_x_3) ;  /* 0x0000000000f80947 */ /* 0x000fec0003800000 */
[C---:B------:R-:W-:Y:S01]  /*06f0*/  FMUL R13, |R10|.reuse, 16777216 ;  /* 0x4b8000000a0d7820 */ /* 0x040fe20000400200 */
[----:B------:R-:W-:Y:S01]  /*0700*/  FSETP.GEU.AND P0, PT, |R10|, 1.175494350822287508e-38, PT ;  /* 0x008000000a00780b */ /* 0x000fe20003f0e200 */
[----:B------:R-:W-:-:S03]  /*0710*/  HFMA2 R19, -RZ, RZ, 0.771484375, 0.21533203125 ;  /* 0x3a2c32e4ff137431 */ /* 0x000fc600000001ff */
[----:B------:R-:W-:Y:S02]  /*0720*/  FSEL R13, R13, |R10|, !P0 ;  /* 0x4000000a0d0d7208 */ /* 0x000fe40004000000 */
[----:B------:R-:W-:Y:S02]  /*0730*/  FSEL R16, RZ, -24, P0 ;  /* 0xc1c00000ff107808 */ /* 0x000fe40000000000 */
[----:B------:R-:W-:Y:S02]  /*0740*/  IADD3 R12, PT, PT, R13, -0x3f3504f3, RZ ;  /* 0xc0cafb0d0d0c7810 */ /* 0x000fe40007ffe0ff */
[----:B------:R-:W-:Y:S02]  /*0750*/  FSETP.NEU.AND P0, PT, |R10|, +INF , PT ;  /* 0x7f8000000a00780b */ /* 0x000fe40003f0d200 */
[----:B------:R-:W-:Y:S02]  /*0760*/  LOP3.LUT R12, R12, 0xff800000, RZ, 0xc0, !PT ;  /* 0xff8000000c0c7812 */ /* 0x000fe400078ec0ff */
[----:B------:R-:W-:-:S02]  /*0770*/  FSETP.NEU.AND P0, PT, R10, RZ, P0 ;  /* 0x000000ff0a00720b */ /* 0x000fc4000070d000 */
[----:B------:R-:W-:-:S05]  /*0780*/  IADD3 R13, PT, PT, R13, -R12, RZ ;  /* 0x8000000c0d0d7210 */ /* 0x000fca0007ffe0ff */
[C---:B------:R-:W-:Y:S01]  /*0790*/  FADD R14, R13.reuse, 1 ;  /* 0x3f8000000d0e7421 */ /* 0x040fe20000000000 */
[----:B------:R-:W-:Y:S01]  /*07a0*/  FADD R17, R13, -1 ;  /* 0xbf8000000d117421 */ /* 0x000fe20000000000 */
[----:B------:R-:W-:-:S03]  /*07b0*/  I2FP.F32.S32 R13, R12 ;  /* 0x0000000c000d7245 */ /* 0x000fc60000201400 */
[----:B------:R-:W-:Y:S01]  /*07c0*/  FADD R15, R17, R17 ;  /* 0x00000011110f7221 */ /* 0x000fe20000000000 */
[----:B------:R-:W0:Y:S01]  /*07d0*/  MUFU.RCP R14, R14 ;  /* 0x0000000e000e7308 */ /* 0x000e220000001000 */
[----:B------:R-:W-:Y:S02]  /*07e0*/  @!P0 FADD R10, R10, R10 ;  /* 0x0000000a0a0a8221 */ /* 0x000fe40000000000 */
[----:B0-----:R-:W-:Y:S01]  /*07f0*/  FMUL R12, R14, R15 ;  /* 0x0000000f0e0c7220 */ /* 0x001fe20000400000 */
[----:B------:R-:W-:-:S03]  /*0800*/  FFMA R15, R13, 1.1920928955078125e-07, R16 ;  /* 0x340000000d0f7823 */ /* 0x000fc60000000010 */
[----:B------:R-:W-:Y:S01]  /*0810*/  FADD R18, R17, -R12 ;  /* 0x8000000c11127221 */ /* 0x000fe20000000000 */
[CC--:B------:R-:W-:Y:S01]  /*0820*/  FMUL R16, R12.reuse, R12.reuse ;  /* 0x0000000c0c107220 */ /* 0x0c0fe20000400000 */
[----:B------:R-:W-:Y:S02]  /*0830*/  FFMA R13, R12, 1.4426950216293334961, R15 ;  /* 0x3fb8aa3b0c0d7823 */ /* 0x000fe4000000000f */
[----:B------:R-:W-:Y:S01]  /*0840*/  FADD R18, R18, R18 ;  /* 0x0000001212127221 */ /* 0x000fe20000000000 */
[C---:B------:R-:W-:Y:S01]  /*0850*/  FFMA R19, R16.reuse, R19, 0.0032181653659790754318 ;  /* 0x3b52e7db10137423 */ /* 0x040fe20000000013 */
[----:B------:R-:W-:Y:S02]  /*0860*/  FADD R15, R15, -R13 ;  /* 0x8000000d0f0f7221 */ /* 0x000fe40000000000 */
[----:B------:R-:W-:Y:S01]  /*0870*/  FFMA R17, R17, -R12, R18 ;  /* 0x8000000c11117223 */ /* 0x000fe20000000012 */
[----:B------:R-:W-:Y:S01]  /*0880*/  FFMA R19, R16, R19, 0.018033718690276145935 ;  /* 0x3c93bb7310137423 */ /* 0x000fe20000000013 */
[----:B------:R-:W-:-:S02]  /*0890*/  FFMA R18, R12, 1.4426950216293334961, R15 ;  /* 0x3fb8aa3b0c127823 */ /* 0x000fc4000000000f */
[----:B------:R-:W-:Y:S01]  /*08a0*/  FMUL R17, R14, R17 ;  /* 0x000000110e117220 */ /* 0x000fe20000400000 */
[----:B------:R-:W-:-:S03]  /*08b0*/  FFMA R19, R16, R19, 0.12022458761930465698 ;  /* 0x3df6384f10137423 */ /* 0x000fc60000000013 */
[----:B------:R-:W-:Y:S01]  /*08c0*/  FFMA R15, R17, 1.4426950216293334961, R18 ;  /* 0x3fb8aa3b110f7823 */ /* 0x000fe20000000012 */
[----:B------:R-:W-:-:S03]  /*08d0*/  FMUL R19, R16, R19 ;  /* 0x0000001310137220 */ /* 0x000fc60000400000 */
[----:B------:R-:W-:Y:S01]  /*08e0*/  FFMA R16, R12, 1.9251366722983220825e-08, R15 ;  /* 0x32a55e340c107823 */ /* 0x000fe2000000000f */
[----:B------:R-:W-:-:S04]  /*08f0*/  FMUL R14, R19, 3 ;  /* 0x40400000130e7820 */ /* 0x000fc80000400000 */
[----:B------:R-:W-:Y:S01]  /*0900*/  FFMA R14, R17, R14, R16 ;  /* 0x0000000e110e7223 */ /* 0x000fe20000000010 */
[----:B------:R-:W-:-:S03]  /*0910*/  MOV R16, 0x391fcb8e ;  /* 0x391fcb8e00107802 */ /* 0x000fc60000000f00 */
[----:B------:R-:W-:-:S04]  /*0920*/  FFMA R14, R12, R19, R14 ;  /* 0x000000130c0e7223 */ /* 0x000fc8000000000e */
[----:B------:R-:W-:-:S04]  /*0930*/  FADD R15, R13, R14 ;  /* 0x0000000e0d0f7221 */ /* 0x000fc80000000000 */
[----:B------:R-:W-:Y:S01]  /*0940*/  FMUL R12, R15, 2 ;  /* 0x400000000f0c7820 */ /* 0x000fe20000400000 */
[----:B------:R-:W-:-:S03]  /*0950*/  FADD R13, -R13, R15 ;  /* 0x0000000f0d0d7221 */ /* 0x000fc60000000100 */
[----:B------:R-:W0:Y:S01]  /*0960*/  FRND R17, R12 ;  /* 0x0000000c00117307 */ /* 0x000e220000201000 */
[----:B------:R-:W-:Y:S01]  /*0970*/  FADD R14, R14, -R13 ;  /* 0x8000000d0e0e7221 */ /* 0x000fe20000000000 */
[----:B------:R-:W-:Y:S01]  /*0980*/  FFMA R15, R15, 2, -R12 ;  /* 0x400000000f0f7823 */ /* 0x000fe2000000080c */
[----:B------:R-:W-:-:S03]  /*0990*/  FSETP.GT.AND P5, PT, |R12|, 152, PT ;  /* 0x431800000c00780b */ /* 0x000fc60003fa4200 */
[----:B------:R-:W-:Y:S02]  /*09a0*/  FFMA R14, R14, 2, R15 ;  /* 0x400000000e0e7823 */ /* 0x000fe4000000000f */
[----:B------:R-:W1:Y:S01]  /*09b0*/  F2I.NTZ R15, R12 ;  /* 0x0000000c000f7305 */ /* 0x000e620000203100 */
[----:B0-----:R-:W-:Y:S01]  /*09c0*/  FADD R13, R12, -R17 ;  /* 0x800000110c0d7221 */ /* 0x001fe20000000000 */
[----:B------:R-:W-:-:S03]  /*09d0*/  FSETP.GT.AND P4, PT, R17, RZ, PT ;  /* 0x000000ff1100720b */ /* 0x000fc60003f84000 */
[----:B------:R-:W-:-:S04]  /*09e0*/  FADD R13, R13, R14 ;  /* 0x0000000e0d0d7221 */ /* 0x000fc80000000000 */
[----:B------:R-:W-:-:S04]  /*09f0*/  FFMA R14, R13, R16, 0.0013391353422775864601 ;  /* 0x3aaf85ed0d0e7423 */ /* 0x000fc80000000010 */
[----:B------:R-:W-:-:S04]  /*0a00*/  FFMA R14, R13, R14, 0.0096188392490148544312 ;  /* 0x3c1d98560d0e7423 */ /* 0x000fc8000000000e */
[----:B------:R-:W-:-:S04]  /*0a10*/  FFMA R14, R13, R14, 0.055503588169813156128 ;  /* 0x3d6357bb0d0e7423 */ /* 0x000fc8000000000e */
[C---:B------:R-:W-:Y:S01]  /*0a20*/  FFMA R16, R13.reuse, R14, 0.24022644758224487305 ;  /* 0x3e75fdec0d107423 */ /* 0x040fe2000000000e */
[----:B------:R-:W-:Y:S02]  /*0a30*/  SEL R14, RZ, 0x83000000, P4 ;  /* 0x83000000ff0e7807 */ /* 0x000fe40002000000 */
[----:B------:R-:W-:Y:S01]  /*0a40*/  FSETP.GEU.AND P4, PT, R12, RZ, PT ;  /* 0x000000ff0c00720b */ /* 0x000fe20003f8e000 */
[----:B------:R-:W-:Y:S01]  /*0a50*/  FFMA R18, R13, R16, 0.69314718246459960938 ;  /* 0x3f3172180d127423 */ /* 0x000fe20000000010 */
[----:B-1----:R-:W-:Y:S01]  /*0a60*/  LEA R15, R15, -R14, 0x17 ;  /* 0x8000000e0f0f7211 */ /* 0x002fe200078eb8ff */
[----:B------:R-:W-:Y:S01]  /*0a70*/  VIADD R16, R14, 0x7f000000 ;  /* 0x7f0000000e107836 */ /* 0x000fe20000000000 */
[----:B------:R-:W-:Y:S01]  /*0a80*/  FSEL R12, RZ, +INF , !P4 ;  /* 0x7f800000ff0c7808 */ /* 0x000fe20006000000 */
[----:B------:R-:W-:-:S04]  /*0a90*/  FFMA R13, R13, R18, 1 ;  /* 0x3f8000000d0d7423 */ /* 0x000fc80000000012 */
[----:B------:R-:W-:-:S04]  /*0aa0*/  FMUL R16, R16, R13 ;  /* 0x0000000d10107220 */ /* 0x000fc80000400000 */
[----:B------:R-:W-:Y:S01]  /*0ab0*/  @!P5 FMUL R12, R15, R16 ;  /* 0x000000100f0cd220 */ /* 0x000fe20000400000 */
[----:B------:R-:W-:-:S07]  /*0ac0*/  @!P0 LOP3.LUT R12, R10, 0x7fffffff, RZ, 0xc0, !PT ;  /* 0x7fffffff0a0c8812 */ /* 0x000fce00078ec0ff */
.L_x_3:
[----:B------:R-:W-:Y:S05]  /*0ad0*/  BSYNC.RECONVERGENT B1 ;  /* 0x0000000000017941 */ /* 0x000fea0003800200 */
.L_x_2:
[----:B------:R-:W-:Y:S01]  /*0ae0*/  BSSY.RECONVERGENT B1, `(.L_x_4) ;  /* 0x0000044000017945 */ /* 0x000fe20003800200 */
[----:B------:R-:W-:-:S03]  /*0af0*/  HFMA2 R13, -RZ, RZ, 1.875, 0 ;  /* 0x3f800000ff0d7431 */ /* 0x000fc600000001ff */
[----:B------:R-:W-:Y:S05]  /*0b00*/  @!P3 BRA `(.L_x_5) ;  /* 0x000000040004b947 */ /* 0x000fea0003800000 */
[----:B------:R-:W-:-:S13]  /*0b10*/  FSETP.NAN.AND P0, PT, |R9|, |R9|, PT ;  /* 0x400000090900720b */ /* 0x000fda0003f08200 */
[----:B------:R-:W-:Y:S01]  /*0b20*/  @P0 FADD R13, R9, 2 ;  /* 0x40000000090d0421 */ /* 0x000fe20000000000 */
[----:B------:R-:W-:Y:S06]  /*0b30*/  @P0 BRA `(.L_x_5) ;  /* 0x0000000000f80947 */ /* 0x000fec0003800000 */
[C---:B------:R-:W-:Y:S01]  /*0b40*/  FMUL R10, |R9|.reuse, 16777216 ;  /* 0x4b800000090a7820 */ /* 0x040fe20000400200 */
[C---:B------:R-:W-:Y:S02]  /*0b50*/  FSETP.GEU.AND P0, PT, |R9|.reuse, 1.175494350822287508e-38, PT ;  /* 0x008000000900780b */ /* 0x040fe40003f0e200 */
[----:B------:R-:W-:Y:S02]  /*0b60*/  MOV R19, 0x3a2c32e4 ;  /* 0x3a2c32e400137802 */ /* 0x000fe40000000f00 */
[----:B------:R-:W-:Y:S02]  /*0b70*/  FSEL R10, R10, |R9|, !P0 ;  /* 0x400000090a0a7208 */ /* 0x000fe40004000000 */
[----:B------:R-:W-:Y:S02]  /*0b80*/  FSEL R16, RZ, -24, P0 ;  /* 0xc1c00000ff107808 */ /* 0x000fe40000000000 */
[----:B------:R-:W-:Y:S02]  /*0b90*/  IADD3 R13, PT, PT, R10, -0x3f3504f3, RZ ;  /* 0xc0cafb0d0a0d7810 */ /* 0x000fe40007ffe0ff */
[----:B------:R-:W-:-:S02]  /*0ba0*/  FSETP.NEU.AND P0, PT, |R9|, +INF , PT ;  /* 0x7f8000000900780b */ /* 0x000fc40003f0d200 */
[----:B------:R-:W-:Y:S02]  /*0bb0*/  LOP3.LUT R13, R13, 0xff800000, RZ, 0xc0, !PT ;  /* 0xff8000000d0d7812 */ /* 0x000fe400078ec0ff */
[----:B------:R-:W-:Y:S02]  /*0bc0*/  FSETP.NEU.AND P0, PT, R9, RZ, P0 ;  /* 0x000000ff0900720b */ /* 0x000fe4000070d000 */
[-C--:B------:R-:W-:Y:S02]  /*0bd0*/  IADD3 R10, PT, PT, R10, -R13.reuse, RZ ;  /* 0x8000000d0a0a7210 */ /* 0x080fe40007ffe0ff */
[----:B------:R-:W-:-:S03]  /*0be0*/  I2FP.F32.S32 R13, R13 ;  /* 0x0000000d000d7245 */ /* 0x000fc60000201400 */
[C---:B------:R-:W-:Y:S01]  /*0bf0*/  FADD R14, R10.reuse, 1 ;  /* 0x3f8000000a0e7421 */ /* 0x040fe20000000000 */
[----:B------:R-:W-:-:S04]  /*0c00*/  FADD R17, R10, -1 ;  /* 0xbf8000000a117421 */ /* 0x000fc80000000000 */
        /* <DEDUP_REMOVED lines=21> */
[----:B------:R-:W-:-:S03]  /*0d60*/  HFMA2 R16, -RZ, RZ, 0.64013671875, -15.109375 ;  /* 0x391fcb8eff107431 */ /* 0x000fc600000001ff */
        /* <DEDUP_REMOVED lines=20> */
[----:B------:R-:W-:Y:S02]  /*0eb0*/  IADD3 R16, PT, PT, R14, 0x7f000000, RZ ;  /* 0x7f0000000e107810 */ /* 0x000fe40007ffe0ff */
[----:B-1----:R-:W-:Y:S01]  /*0ec0*/  LEA R15, R15, -R14, 0x17 ;  /* 0x8000000e0f0f7211 */ /* 0x002fe200078eb8ff */
[----:B------:R-:W-:Y:S01]  /*0ed0*/  FFMA R17, R13, R18, 1 ;  /* 0x3f8000000d117423 */ /* 0x000fe20000000012 */
[----:B------:R-:W-:-:S03]  /*0ee0*/  FSEL R13, RZ, +INF , !P3 ;  /* 0x7f800000ff0d7808 */ /* 0x000fc60005800000 */
[----:B------:R-:W-:-:S04]  /*0ef0*/  FMUL R16, R16, R17 ;  /* 0x0000001110107220 */ /* 0x000fc80000400000 */
[----:B------:R-:W-:Y:S01]  /*0f00*/  @!P4 FMUL R13, R15, R16 ;  /* 0x000000100f0dc220 */ /* 0x000fe20000400000 */
[----:B------:R-:W-:-:S07]  /*0f10*/  @!P0 LOP3.LUT R13, R9, 0x7fffffff, RZ, 0xc0, !PT ;  /* 0x7fffffff090d8812 */ /* 0x000fce00078ec0ff */
.L_x_5:
[----:B------:R-:W-:Y:S05]  /*0f20*/  BSYNC.RECONVERGENT B1 ;  /* 0x0000000000017941 */ /* 0x000fea0003800200 */
.L_x_4:
[----:B------:R-:W-:Y:S01]  /*0f30*/  FADD R13, R13, R12 ;  /* 0x0000000c0d0d7221 */ /* 0x000fe20000000000 */
[----:B------:R-:W-:Y:S01]  /*0f40*/  @P2 FSEL R8, RZ, +INF , !P1 ;  /* 0x7f800000ff082808 */ /* 0x000fe20004800000 */
[----:B------:R-:W-:Y:S01]  /*0f50*/  BSSY.RECONVERGENT B1, `(.L_x_6) ;  /* 0x0000018000017945 */ /* 0x000fe20003800200 */
[----:B------:R-:W-:Y:S02]  /*0f60*/  FADD R11, R0, R11 ;  /* 0x0000000b000b7221 */ /* 0x000fe40000000000 */
[----:B------:R-:W-:Y:S02]  /*0f70*/  FSETP.GTU.AND P0, PT, R13, R8, PT ;  /* 0x000000080d00720b */ /* 0x000fe40003f0c000 */
[----:B------:R-:W-:-:S11]  /*0f80*/  MOV R8, RZ ;  /* 0x000000ff00087202 */ /* 0x000fd60000000f00 */
[----:B------:R-:W-:Y:S05]  /*0f90*/  @P0 BRA `(.L_x_7) ;  /* 0x00000000004c0947 */ /* 0x000fea0003800000 */
[----:B------:R-:W0:Y:S01]  /*0fa0*/  LDCU UR4, c[0x0][0x3bc] ;  /* 0x00007780ff0477ac */ /* 0x000e220008000800 */
[----:B------:R-:W1:Y:S01]  /*0fb0*/  LDCU UR6, c[0x0][0x39c] ;  /* 0x00007380ff0677ac */ /* 0x000e620008000800 */
[----:B0-----:R-:W0:Y:S01]  /*0fc0*/  F2I.TRUNC.NTZ R0, UR4 ;  /* 0x0000000400007d05 */ /* 0x001e22000820f100 */
[----:B------:R-:W2:Y:S01]  /*0fd0*/  LDCU UR4, c[0x0][0x38c] ;  /* 0x00007180ff0477ac */ /* 0x000ea20008000800 */
[----:B0-----:R-:W-:-:S05]  /*0fe0*/  I2FP.F32.S32 R0, R0 ;  /* 0x0000000000007245 */ /* 0x001fca0000201400 */
[----:B--2---:R-:W-:-:S04]  /*0ff0*/  FMUL R0, R0, UR4 ;  /* 0x0000000400007c20 */ /* 0x004fc80008400000 */
[----:B-1----:R-:W-:-:S04]  /*1000*/  FMUL R0, R0, UR6 ;  /* 0x0000000600007c20 */ /* 0x002fc80008400000 */
[----:B------:R-:W-:-:S05]  /*1010*/  VIADD R8, R0, 0x1800000 ;  /* 0x0180000000087836 */ /* 0x000fca0000000000 */
[----:B------:R-:W-:-:S04]  /*1020*/  LOP3.LUT R8, R8, 0x7f800000, RZ, 0xc0, !PT ;  /* 0x7f80000008087812 */ /* 0x000fc800078ec0ff */
[----:B------:R-:W-:-:S13]  /*1030*/  ISETP.GT.U32.AND P0, PT, R8, 0x1ffffff, PT ;  /* 0x01ffffff0800780c */ /* 0x000fda0003f04070 */
[----:B------:R-:W-:Y:S05]  /*1040*/  @P0 BRA `(.L_x_8) ;  /* 0x0000000000100947 */ /* 0x000fea0003800000 */
[----:B------:R-:W-:-:S07]  /*1050*/  MOV R8, 0x1070 ;  /* 0x0000107000087802 */ /* 0x000fce0000000f00 */
[----:B------:R-:W-:Y:S05]  /*1060*/  CALL.REL.NOINC `($__internal_0_$__cuda_sm20_rcp_rn_f32_slowpath) ;  /* 0x0000000400cc7944 */ /* 0x000fea0003c00000 */
[----:B------:R-:W-:Y:S01]  /*1070*/  MOV R8, R0 ;  /* 0x0000000000087202 */ /* 0x000fe20000000f00 */
[----:B------:R-:W-:Y:S06]  /*1080*/  BRA `(.L_x_7) ;  /* 0x0000000000107947 */ /* 0x000fec0003800000 */
.L_x_8:
[----:B------:R-:W0:Y:S02]  /*1090*/  MUFU.RCP R9, R0 ;  /* 0x0000000000097308 */ /* 0x000e240000001000 */
[----:B0-----:R-:W-:-:S04]  /*10a0*/  FFMA R8, R0, R9, -1 ;  /* 0xbf80000000087423 */ /* 0x001fc80000000009 */
[----:B------:R-:W-:-:S04]  /*10b0*/  FADD.FTZ R8, -R8, -RZ ;  /* 0x800000ff08087221 */ /* 0x000fc80000010100 */
[----:B------:R-:W-:-:S07]  /*10c0*/  FFMA R8, R9, R8, R9 ;  /* 0x0000000809087223 */ /* 0x000fce0000000009 */
.L_x_7:
[----:B------:R-:W-:Y:S05]  /*10d0*/  BSYNC.RECONVERGENT B1 ;  /* 0x0000000000017941 */ /* 0x000fea0003800200 */
.L_x_6:
[----:B------:R-:W-:-:S05]  /*10e0*/  FADD R11, R11, R8 ;  /* 0x000000080b0b7221 */ /* 0x000fca0000000000 */
[----:B------:R0:W-:Y:S02]  /*10f0*/  STG.E desc[UR8][R4.64], R11 ;  /* 0x0000000b04007986 */ /* 0x0001e4000c101908 */
.L_x_1:
[----:B------:R-:W-:Y:S05]  /*1100*/  BSYNC.RECONVERGENT B0 ;  /* 0x0000000000007941 */ /* 0x000fea0003800200 */
.L_x_0:
[----:B------:R-:W-:Y:S01]  /*1110*/  BAR.SYNC.DEFER_BLOCKING 0x0 ;  /* 0x0000000000007b1d */ /* 0x000fe20000010000 */
[----:B------:R-:W-:-:S13]  /*1120*/  ISETP.NE.AND P0, PT, R2, RZ, PT ;  /* 0x000000ff0200720c */ /* 0x000fda0003f05270 */
[----:B------:R-:W-:Y:S05]  /*1130*/  @P0 BRA `(.L_x_9) ;  /* 0x0000000000540947 */ /* 0x000fea0003800000 */
[----:B0-----:R-:W0:Y:S08]  /*1140*/  LDC.64 R4, c[0x0][0x3a8] ;  /* 0x0000ea00ff047b82 */ /* 0x001e300000000a00 */
[----:B------:R-:W1:Y:S01]  /*1150*/  LDC R9, c[0x0][0x38c] ;  /* 0x0000e300ff097b82 */ /* 0x000e620000000800 */
[----:B0-----:R-:W-:-:S05]  /*1160*/  IMAD.WIDE R4, R7, 0x4, R4 ;  /* 0x0000000407047825 */ /* 0x001fca00078e0204 */
[----:B------:R-:W2:Y:S01]  /*1170*/  LDG.E R0, desc[UR8][R4.64+0x4] ;  /* 0x0000040804007981 */ /* 0x000ea2000c1e1900 */
[----:B------:R-:W-:Y:S01]  /*1180*/  BSSY.RECONVERGENT B0, `(.L_x_10) ;  /* 0x000000e000007945 */ /* 0x000fe20003800200 */
[----:B-1----:R-:W-:-:S04]  /*1190*/  FFMA R3, RZ, R9, -1 ;  /* 0xbf800000ff037423 */ /* 0x002fc80000000009 */
[----:B------:R-:W0:Y:S02]  /*11a0*/  MUFU.RCP R2, R3 ;  /* 0x0000000300027308 */ /* 0x000e240000001000 */
[----:B0-----:R-:W-:-:S04]  /*11b0*/  FFMA R7, -R3, R2, 1 ;  /* 0x3f80000003077423 */ /* 0x001fc80000000102 */
[----:B------:R-:W-:Y:S01]  /*11c0*/  FFMA R7, R2, R7, R2 ;  /* 0x0000000702077223 */ /* 0x000fe20000000002 */
[----:B--2---:R-:W-:-:S04]  /*11d0*/  FFMA R0, RZ, R9, -R0 ;  /* 0x00000009ff007223 */ /* 0x004fc80000000800 */
[----:B------:R-:W0:Y:S01]  /*11e0*/  FCHK P0, R0, R3 ;  /* 0x0000000300007302 */ /* 0x000e220000000000 */
[----:B------:R-:W-:-:S04]  /*11f0*/  FFMA R2, R0, R7, RZ ;  /* 0x0000000700027223 */ /* 0x000fc800000000ff */
[----:B------:R-:W-:-:S04]  /*1200*/  FFMA R6, -R3, R2, R0 ;  /* 0x0000000203067223 */ /* 0x000fc80000000100 */
[----:B------:R-:W-:Y:S01]  /*1210*/  FFMA R7, R7, R6, R2 ;  /* 0x0000000607077223 */ /* 0x000fe20000000002 */
[----:B0-----:R-:W-:Y:S06]  /*1220*/  @!P0 BRA `(.L_x_11) ;  /* 0x00000000000c8947 */ /* 0x001fec0003800000 */
[----:B------:R-:W-:-:S07]  /*1230*/  MOV R6, 0x1250 ;  /* 0x0000125000067802 */ /* 0x000fce0000000f00 */
[----:B------:R-:W-:Y:S05]  /*1240*/  CALL.REL.NOINC `($__internal_1_$__cuda_sm3x_div_rn_noftz_f32_slowpath) ;  /* 0x0000000800247944 */ /* 0x000fea0003c00000 */
[----:B------:R-:W-:-:S07]  /*1250*/  MOV R7, R0 ;  /* 0x0000000000077202 */ /* 0x000fce0000000f00 */
.L_x_11:
[----:B------:R-:W-:Y:S05]  /*1260*/  BSYNC.RECONVERGENT B0 ;  /* 0x0000000000007941 */ /* 0x000fea0003800200 */
.L_x_10:
[----:B------:R-:W-:Y:S01]  /*1270*/  STG.E desc[UR8][R4.64], R7 ;  /* 0x0000000704007986 */ /* 0x000fe2000c101908 */
[----:B------:R-:W-:Y:S05]  /*1280*/  EXIT ;  /* 0x000000000000794d */ /* 0x000fea0003800000 */
.L_x_9:
[----:B------:R-:W-:-:S13]  /*1290*/  ISETP.NE.AND P0, PT, R2, R3, PT ;  /* 0x000000030200720c */ /* 0x000fda0003f05270 */
[----:B------:R-:W-:Y:S05]  /*12a0*/  @P0 BRA `(.L_x_12) ;  /* 0x0000000000600947 */ /* 0x000fea0003800000 */
[----:B------:R-:W1:Y:S08]  /*12b0*/  LDC.64 R2, c[0x0][0x388] ;  /* 0x0000e200ff027b82 */ /* 0x000e700000000a00 */
[----:B0-----:R-:W0:Y:S01]  /*12c0*/  LDC.64 R4, c[0x0][0x3a8] ;  /* 0x0000ea00ff047b82 */ /* 0x001e220000000a00 */
[----:B-1----:R-:W-:-:S05]  /*12d0*/  IADD3 R7, PT, PT, R7, R2, RZ ;  /* 0x0000000207077210 */ /* 0x002fca0007ffe0ff */
[----:B0-----:R-:W-:-:S05]  /*12e0*/  IMAD.WIDE R4, R7, 0x4, R4 ;  /* 0x0000000407047825 */ /* 0x001fca00078e0204 */
[----:B------:R-:W2:Y:S01]  /*12f0*/  LDG.E R0, desc[UR8][R4.64+-0x8] ;  /* 0xfffff80804007981 */ /* 0x000ea2000c1e1900 */
[----:B------:R-:W-:Y:S01]  /*1300*/  FFMA R6, RZ, R3, -1 ;  /* 0xbf800000ff067423 */ /* 0x000fe20000000003 */
[----:B------:R-:W-:Y:S03]  /*1310*/  BSSY.RECONVERGENT B0, `(.L_x_13) ;  /* 0x000000f000007945 */ /* 0x000fe60003800200 */
[----:B------:R-:W0:Y:S02]  /*1320*/  MUFU.RCP R7, R6 ;  /* 0x0000000600077308 */ /* 0x000e240000001000 */
[----:B0-----:R-:W-:Y:S01]  /*1330*/  FFMA R2, -R6, R7, 1 ;  /* 0x3f80000006027423 */ /* 0x001fe20000000107 */
[----:B--2---:R-:W-:-:S03]  /*1340*/  FFMA R3, RZ, R3, -R0 ;  /* 0x00000003ff037223 */ /* 0x004fc60000000800 */
[----:B------:R-:W-:Y:S02]  /*1350*/  FFMA R0, R7, R2, R7 ;  /* 0x0000000207007223 */ /* 0x000fe40000000007 */
[----:B------:R-:W0:Y:S02]  /*1360*/  FCHK P0, R3, R6 ;  /* 0x0000000603007302 */ /* 0x000e240000000000 */
[----:B------:R-:W-:-:S04]  /*1370*/  FFMA R2, R0, R3, RZ ;  /* 0x0000000300027223 */ /* 0x000fc800000000ff */
[----:B------:R-:W-:-:S04]  /*1380*/  FFMA R7, -R6, R2, R3 ;  /* 0x0000000206077223 */ /* 0x000fc80000000103 */
[----:B------:R-:W-:Y:S01]  /*1390*/  FFMA R7, R0, R7, R2 ;  /* 0x0000000700077223 */ /* 0x000fe20000000002 */
[----:B0-----:R-:W-:Y:S06]  /*13a0*/  @!P0 BRA `(.L_x_14) ;  /* 0x0000000000148947 */ /* 0x001fec0003800000 */
[----:B------:R-:W-:Y:S02]  /*13b0*/  MOV R0, R3 ;  /* 0x0000000300007202 */ /* 0x000fe40000000f00 */
[----:B------:R-:W-:Y:S02]  /*13c0*/  MOV R3, R6 ;  /* 0x0000000600037202 */ /* 0x000fe40000000f00 */
[----:B------:R-:W-:-:S07]  /*13d0*/  MOV R6, 0x13f0 ;  /* 0x000013f000067802 */ /* 0x000fce0000000f00 */
[----:B------:R-:W-:Y:S05]  /*13e0*/  CALL.REL.NOINC `($__internal_1_$__cuda_sm3x_div_rn_noftz_f32_slowpath) ;  /* 0x0000000400bc7944 */ /* 0x000fea0003c00000 */
[----:B------:R-:W-:-:S07]  /*13f0*/  MOV R7, R0 ;  /* 0x0000000000077202 */ /* 0x000fce0000000f00 */
.L_x_14:
[----:B------:R-:W-:Y:S05]  /*1400*/  BSYNC.RECONVERGENT B0 ;  /* 0x0000000000007941 */ /* 0x000fea0003800200 */
.L_x_13:
[----:B------:R-:W-:Y:S01]  /*1410*/  STG.E desc[UR8][R4.64+-0x4], R7 ;  /* 0xfffffc0704007986 */ /* 0x000fe2000c101908 */
[----:B------:R-:W-:Y:S05]  /*1420*/  EXIT ;  /* 0x000000000000794d */ /* 0x000fea0003800000 */
.L_x_12:
[----:B------:R-:W-:-:S13]  /*1430*/  ISETP.NE.AND P0, PT, R6, RZ, PT ;  /* 0x000000ff0600720c */ /* 0x000fda0003f05270 */
[----:B------:R-:W-:Y:S05]  /*1440*/  @P0 BRA `(.L_x_15) ;  /* 0x0000000000640947 */ /* 0x000fea0003800000 */
[----:B0-----:R-:W0:Y:S01]  /*1450*/  LDC.64 R4, c[0x0][0x3a8] ;  /* 0x0000ea00ff047b82 */ /* 0x001e220000000a00 */
[----:B------:R-:W1:Y:S07]  /*1460*/  LDCU UR4, c[0x0][0x388] ;  /* 0x00007100ff0477ac */ /* 0x000e6e0008000800 */
[----:B------:R-:W2:Y:S01]  /*1470*/  LDC R9, c[0x0][0x39c] ;  /* 0x0000e700ff097b82 */ /* 0x000ea20000000800 */
[----:B-1----:R-:W-:-:S05]  /*1480*/  IADD3 R3, PT, PT, R2, UR4, RZ ;  /* 0x0000000402037c10 */ /* 0x002fca000fffe0ff */
[----:B0-----:R-:W-:-:S05]  /*1490*/  IMAD.WIDE R4, R3, 0x4, R4 ;  /* 0x0000000403047825 */ /* 0x001fca00078e0204 */
[----:B------:R-:W3:Y:S01]  /*14a0*/  LDG.E R0, desc[UR8][R4.64] ;  /* 0x0000000804007981 */ /* 0x000ee2000c1e1900 */
[----:B------:R-:W-:Y:S01]  /*14b0*/  BSSY.RECONVERGENT B0, `(.L_x_16) ;  /* 0x000000e000007945 */ /* 0x000fe20003800200 */
[----:B--2---:R-:W-:-:S04]  /*14c0*/  FFMA R3, RZ, R9, -1 ;  /* 0xbf800000ff037423 */ /* 0x004fc80000000009 */
[----:B------:R-:W0:Y:S02]  /*14d0*/  MUFU.RCP R6, R3 ;  /* 0x0000000300067308 */ /* 0x000e240000001000 */
[----:B0-----:R-:W-:-:S04]  /*14e0*/  FFMA R7, -R3, R6, 1 ;  /* 0x3f80000003077423 */ /* 0x001fc80000000106 */
[----:B------:R-:W-:Y:S01]  /*14f0*/  FFMA R7, R6, R7, R6 ;  /* 0x0000000706077223 */ /* 0x000fe20000000006 */
[----:B---3--:R-:W-:-:S04]  /*1500*/  FFMA R0, RZ, R9, -R0 ;  /* 0x00000009ff007223 */ /* 0x008fc80000000800 */
        /* <DEDUP_REMOVED lines=8> */
.L_x_17:
[----:B------:R-:W-:Y:S05]  /*1590*/  BSYNC.RECONVERGENT B0 ;  /* 0x0000000000007941 */ /* 0x000fea0003800200 */
.L_x_16:
[----:B------:R-:W0:Y:S02]  /*15a0*/  LDC.64 R4, c[0x0][0x3a8] ;  /* 0x0000ea00ff047b82 */ /* 0x000e240000000a00 */
[----:B0-----:R-:W-:-:S05]  /*15b0*/  IMAD.WIDE R2, R2, 0x4, R4 ;  /* 0x0000000402027825 */ /* 0x001fca00078e0204 */
[----:B------:R-:W-:Y:S01]  /*15c0*/  STG.E desc[UR8][R2.64], R7 ;  /* 0x0000000702007986 */ /* 0x000fe2000c101908 */
[----:B------:R-:W-:Y:S05]  /*15d0*/  EXIT ;  /* 0x000000000000794d */ /* 0x000fea0003800000 */
.L_x_15:
[----:B------:R-:W-:-:S13]  /*15e0*/  ISETP.NE.AND P0, PT, R6, UR5, PT ;  /* 0x0000000506007c0c */ /* 0x000fda000bf05270 */
[----:B------:R-:W-:Y:S05]  /*15f0*/  @P0 EXIT ;  /* 0x000000000000094d */ /* 0x000fea0003800000 */
[----:B------:R-:W1:Y:S01]  /*1600*/  LDC.64 R8, c[0x0][0x398] ;  /* 0x0000e600ff087b82 */ /* 0x000e620000000a00 */
[----:B------:R-:W2:Y:S07]  /*1610*/  LDCU UR4, c[0x0][0x388] ;  /* 0x00007100ff0477ac */ /* 0x000eae0008000800 */
[----:B------:R-:W3:Y:S01]  /*1620*/  LDC.64 R6, c[0x0][0x3a8] ;  /* 0x0000ea00ff067b82 */ /* 0x000ee20000000a00 */
[----:B-1----:R-:W-:-:S05]  /*1630*/  IADD3 R3, PT, PT, R8, -0x2, RZ ;  /* 0xfffffffe08037810 */ /* 0x002fca0007ffe0ff */
[----:B--2---:R-:W-:-:S04]  /*1640*/  IMAD R3, R3, UR4, R2 ;  /* 0x0000000403037c24 */ /* 0x004fc8000f8e0202 */
[----:B---3--:R-:W-:-:S06]  /*1650*/  IMAD.WIDE R2, R3, 0x4, R6 ;  /* 0x0000000403027825 */ /* 0x008fcc00078e0206 */
[----:B------:R-:W2:Y:S01]  /*1660*/  LDG.E R2, desc[UR8][R2.64] ;  /* 0x0000000802027981 */ /* 0x000ea2000c1e1900 */
[----:B------:R-:W-:Y:S01]  /*1670*/  FFMA R8, RZ, R9, -1 ;  /* 0xbf800000ff087423 */ /* 0x000fe20000000009 */
[----:B------:R-:W-:Y:S03]  /*1680*/  BSSY.RECONVERGENT B0, `(.L_x_18) ;  /* 0x000000f000007945 */ /* 0x000fe60003800200 */
[----:B0-----:R-:W0:Y:S02]  /*1690*/  MUFU.RCP R11, R8 ;  /* 0x00000008000b7308 */ /* 0x001e240000001000 */
        /* <DEDUP_REMOVED lines=8> */
[----:B------:R-:W-:Y:S01]  /*1720*/  IMAD.MOV.U32 R0, RZ, RZ, R7 ;  /* 0x000000ffff007224 */ /* 0x000fe200078e0007 */
[----:B------:R-:W-:Y:S02]  /*1730*/  MOV R3, R8 ;  /* 0x0000000800037202 */ /* 0x000fe40000000f00 */
[----:B------:R-:W-:-:S07]  /*1740*/  MOV R6, 0x1760 ;  /* 0x0000176000067802 */ /* 0x000fce0000000f00 */
[----:B------:R-:W-:Y:S05]  /*1750*/  CALL.REL.NOINC `($__internal_1_$__cuda_sm3x_div_rn_noftz_f32_slowpath) ;  /* 0x0000000000e07944 */ /* 0x000fea0003c00000 */
[----:B------:R-:W-:-:S07]  /*1760*/  MOV R9, R0 ;  /* 0x0000000000097202 */ /* 0x000fce0000000f00 */
.L_x_19:
[----:B------:R-:W-:Y:S05]  /*1770*/  BSYNC.RECONVERGENT B0 ;  /* 0x0000000000007941 */ /* 0x000fea0003800200 */
.L_x_18:
[----:B------:R-:W-:Y:S01]  /*1780*/  STG.E desc[UR8][R4.64], R9 ;  /* 0x0000000904007986 */ /* 0x000fe2000c101908 */
[----:B------:R-:W-:Y:S05]  /*1790*/  EXIT ;  /* 0x000000000000794d */ /* 0x000fea0003800000 */
        .weak           $__internal_0_$__cuda_sm20_rcp_rn_f32_slowpath
        .type           $__internal_0_$__cuda_sm20_rcp_rn_f32_slowpath,@function
        .size           $__internal_0_$__cuda_sm20_rcp_rn_f32_slowpath,($__internal_1_$__cuda_sm3x_div_rn_noftz_f32_slowpath - $__internal_0_$__cuda_sm20_rcp_rn_f32_slowpath)
$__internal_0_$__cuda_sm20_rcp_rn_f32_slowpath:
[----:B------:R-:W-:-:S04]  /*17a0*/  SHF.L.U32 R9, R0, 0x1, RZ ;  /* 0x0000000100097819 */ /* 0x000fc800000006ff */
[----:B------:R-:W-:-:S04]  /*17b0*/  SHF.R.U32.HI R9, RZ, 0x18, R9 ;  /* 0x00000018ff097819 */ /* 0x000fc80000011609 */
[----:B------:R-:W-:-:S13]  /*17c0*/  ISETP.NE.U32.AND P0, PT, R9, RZ, PT ;  /* 0x000000ff0900720c */ /* 0x000fda0003f05070 */
[----:B------:R-:W-:Y:S05]  /*17d0*/  @P0 BRA `(.L_x_20) ;  /* 0x00000000002c0947 */ /* 0x000fea0003800000 */
[----:B------:R-:W-:-:S04]  /*17e0*/  SHF.L.U32 R9, R0, 0x1, RZ ;  /* 0x0000000100097819 */ /* 0x000fc800000006ff */
[----:B------:R-:W-:-:S13]  /*17f0*/  ISETP.NE.AND P0, PT, R9, RZ, PT ;  /* 0x000000ff0900720c */ /* 0x000fda0003f05270 */
[----:B------:R2:W3:Y:S01]  /*1800*/  @!P0 MUFU.RCP R9, R0 ;  /* 0x0000000000098308 */ /* 0x0004e20000001000 */
[----:B------:R-:W-:Y:S05]  /*1810*/  @!P0 BRA `(.L_x_21) ;  /* 0x0000000000a48947 */ /* 0x000fea0003800000 */
[----:B------:R-:W-:-:S04]  /*1820*/  FFMA R10, R0, 1.84467440737095516160e+19, RZ ;  /* 0x5f800000000a7823 */ /* 0x000fc800000000ff */
[----:B---3--:R-:W2:Y:S02]  /*1830*/  MUFU.RCP R9, R10 ;  /* 0x0000000a00097308 */ /* 0x008ea40000001000 */
[----:B--2---:R-:W-:-:S04]  /*1840*/  FFMA R0, R10, R9, -1 ;  /* 0xbf8000000a007423 */ /* 0x004fc80000000009 */
[----:B------:R-:W-:-:S04]  /*1850*/  FADD.FTZ R0, -R0, -RZ ;  /* 0x800000ff00007221 */ /* 0x000fc80000010100 */
[----:B------:R-:W-:-:S04]  /*1860*/  FFMA R0, R9, R0, R9 ;  /* 0x0000000009007223 */ /* 0x000fc80000000009 */
[----:B------:R-:W-:Y:S01]  /*1870*/  FFMA R9, R0, 1.84467440737095516160e+19, RZ ;  /* 0x5f80000000097823 */ /* 0x000fe200000000ff */
[----:B------:R-:W-:Y:S06]  /*1880*/  BRA `(.L_x_21) ;  /* 0x0000000000887947 */ /* 0x000fec0003800000 */
.L_x_20:
[----:B------:R-:W-:-:S04]  /*1890*/  IADD3 R10, PT, PT, R9, -0xfd, RZ ;  /* 0xffffff03090a7810 */ /* 0x000fc80007ffe0ff */
[----:B------:R-:W-:-:S13]  /*18a0*/  ISETP.GT.U32.AND P0, PT, R10, 0x1, PT ;  /* 0x000000010a00780c */ /* 0x000fda0003f04070 */
[----:B------:R-:W-:Y:S05]  /*18b0*/  @P0 BRA `(.L_x_22) ;  /* 0x0000000000780947 */ /* 0x000fea0003800000 */
[----:B------:R-:W-:Y:S01]  /*18c0*/  LOP3.LUT R12, R0, 0x7fffff, RZ, 0xc0, !PT ;  /* 0x007fffff000c7812 */ /* 0x000fe200078ec0ff */
[----:B------:R-:W-:-:S03]  /*18d0*/  HFMA2 R17, -RZ, RZ, 0, 1.78813934326171875e-07 ;  /* 0x00000003ff117431 */ /* 0x000fc600000001ff */
[----:B------:R-:W-:-:S04]  /*18e0*/  LOP3.LUT R12, R12, 0x3f800000, RZ, 0xfc, !PT ;  /* 0x3f8000000c0c7812 */ /* 0x000fc800078efcff */
[----:B------:R-:W0:Y:S01]  /*18f0*/  MUFU.RCP R13, R12 ;  /* 0x0000000c000d7308 */ /* 0x000e220000001000 */
[----:B------:R-:W-:Y:S01]  /*1900*/  SHF.L.U32 R16, R17, R10, RZ ;  /* 0x0000000a11107219 */ /* 0x000fe200000006ff */
[----:B0-----:R-:W-:-:S04]  /*1910*/  FFMA R14, R12, R13, -1 ;  /* 0xbf8000000c0e7423 */ /* 0x001fc8000000000d */
[----:B------:R-:W-:-:S04]  /*1920*/  FADD.FTZ R14, -R14, -RZ ;  /* 0x800000ff0e0e7221 */ /* 0x000fc80000010100 */
[CCC-:B------:R-:W-:Y:S01]  /*1930*/  FFMA.RM R15, R13.reuse, R14.reuse, R13.reuse ;  /* 0x0000000e0d0f7223 */ /* 0x1c0fe2000000400d */
[----:B------:R-:W-:-:S04]  /*1940*/  FFMA.RP R14, R13, R14, R13 ;  /* 0x0000000e0d0e7223 */ /* 0x000fc8000000800d */
[C---:B------:R-:W-:Y:S02]  /*1950*/  LOP3.LUT R13, R15.reuse, 0x7fffff, RZ, 0xc0, !PT ;  /* 0x007fffff0f0d7812 */ /* 0x040fe400078ec0ff */
[----:B------:R-:W-:Y:S02]  /*1960*/  FSETP.NEU.FTZ.AND P0, PT, R15, R14, PT ;  /* 0x0000000e0f00720b */ /* 0x000fe40003f1d000 */
[----:B------:R-:W-:Y:S02]  /*1970*/  LOP3.LUT R13, R13, 0x800000, RZ, 0xfc, !PT ;  /* 0x008000000d0d7812 */ /* 0x000fe400078efcff */
[----:B------:R-:W-:Y:S02]  /*1980*/  SEL R14, RZ, 0xffffffff, !P0 ;  /* 0xffffffffff0e7807 */ /* 0x000fe40004000000 */
[----:B------:R-:W-:Y:S02]  /*1990*/  LOP3.LUT R15, R16, R13, RZ, 0xc0, !PT ;  /* 0x0000000d100f7212 */ /* 0x000fe400078ec0ff */
[----:B------:R-:W-:-:S02]  /*19a0*/  IADD3 R14, PT, PT, -R14, RZ, RZ ;  /* 0x000000ff0e0e7210 */ /* 0x000fc40007ffe1ff */
[-C--:B------:R-:W-:Y:S02]  /*19b0*/  SHF.R.U32.HI R15, RZ, R10.reuse, R15 ;  /* 0x0000000aff0f7219 */ /* 0x080fe4000001160f */
[----:B------:R-:W-:Y:S02]  /*19c0*/  LOP3.LUT P1, RZ, R14, R10, R13, 0xf8, !PT ;  /* 0x0000000a0eff7212 */ /* 0x000fe4000782f80d */
[C---:B------:R-:W-:Y:S02]  /*19d0*/  LOP3.LUT P0, RZ, R15.reuse, 0x1, RZ, 0xc0, !PT ;  /* 0x000000010fff7812 */ /* 0x040fe4000780c0ff */
[----:B------:R-:W-:-:S04]  /*19e0*/  LOP3.LUT P2, RZ, R15, 0x2, RZ, 0xc0, !PT ;  /* 0x000000020fff7812 */ /* 0x000fc8000784c0ff */
[----:B------:R-:W-:Y:S02]  /*19f0*/  PLOP3.LUT P0, PT, P0, P1, P2, 0xe0, 0x0 ;  /* 0x000000000000781c */ /* 0x000fe40000703c20 */
[----:B------:R-:W-:Y:S02]  /*1a00*/  LOP3.LUT P1, RZ, R0, 0x7fffff, RZ, 0xc0, !PT ;  /* 0x007fffff00ff7812 */ /* 0x000fe4000782c0ff */
[----:B------:R-:W-:-:S04]  /*1a10*/  SEL R10, RZ, 0x1, !P0 ;  /* 0x00000001ff0a7807 */ /* 0x000fc80004000000 */
[----:B------:R-:W-:-:S04]  /*1a20*/  IADD3 R10, PT, PT, -R10, RZ, RZ ;  /* 0x000000ff0a0a7210 */ /* 0x000fc80007ffe1ff */
[----:B------:R-:W-:Y:S02]  /*1a30*/  ISETP.GE.AND P0, PT, R10, RZ, PT ;  /* 0x000000ff0a00720c */ /* 0x000fe40003f06270 */
[----:B------:R-:W-:-:S04]  /*1a40*/  IADD3 R10, PT, PT, R9, -0xfc, RZ ;  /* 0xffffff04090a7810 */ /* 0x000fc80007ffe0ff */
[----:B------:R-:W-:-:S07]  /*1a50*/  SHF.R.U32.HI R9, RZ, R10, R13 ;  /* 0x0000000aff097219 */ /* 0x000fce000001160d */
[----:B------:R-:W-:-:S05]  /*1a60*/  @!P0 VIADD R9, R9, 0x1 ;  /* 0x0000000109098836 */ /* 0x000fca0000000000 */
[----:B------:R-:W-:-:S04]  /*1a70*/  @!P1 SHF.L.U32 R9, R9, 0x1, RZ ;  /* 0x0000000109099819 */ /* 0x000fc800000006ff */
[----:B------:R-:W-:Y:S01]  /*1a80*/  LOP3.LUT R9, R9, 0x80000000, R0, 0xf8, !PT ;  /* 0x8000000009097812 */ /* 0x000fe200078ef800 */
[----:B------:R-:W-:Y:S06]  /*1a90*/  BRA `(.L_x_21) ;  /* 0x0000000000047947 */ /* 0x000fec0003800000 */
.L_x_22:
[----:B------:R0:W1:Y:S02]  /*1aa0*/  MUFU.RCP R9, R0 ;  /* 0x0000000000097308 */ /* 0x0000640000001000 */
.L_x_21:
[----:B0123--:R-:W-:Y:S02]  /*1ab0*/  MOV R0, R9 ;  /* 0x0000000900007202 */ /* 0x00ffe40000000f00 */
[----:B------:R-:W-:-:S04]  /*1ac0*/  MOV R9, 0x0 ;  /* 0x0000000000097802 */ /* 0x000fc80000000f00 */
[----:B------:R-:W-:Y:S05]  /*1ad0*/  RET.REL.NODEC R8 `(_Z8solutionPfifS_ifS_S_ifff) ;  /* 0xffffffe408487950 */ /* 0x000fea0003c3ffff */
        .weak           $__internal_1_$__cuda_sm3x_div_rn_noftz_f32_slowpath
        .type           $__internal_1_$__cuda_sm3x_div_rn_noftz_f32_slowpath,@function
        .size           $__internal_1_$__cuda_sm3x_div_rn_noftz_f32_slowpath,(.L_x_36 - $__internal_1_$__cuda_sm3x_div_rn_noftz_f32_slowpath)
$__internal_1_$__cuda_sm3x_div_rn_noftz_f32_slowpath:
[----:B------:R-:W-:Y:S01]  /*1ae0*/  SHF.R.U32.HI R8, RZ, 0x17, R3 ;  /* 0x00000017ff087819 */ /* 0x000fe20000011603 */
[----:B------:R-:W-:Y:S01]  /*1af0*/  BSSY.RECONVERGENT B1, `(.L_x_23) ;  /* 0x0000062000017945 */ /* 0x000fe20003800200 */
[----:B------:R-:W-:Y:S02]  /*1b00*/  SHF.R.U32.HI R7, RZ, 0x17, R0 ;  /* 0x00000017ff077819 */ /* 0x000fe40000011600 */
[----:B------:R-:W-:Y:S02]  /*1b10*/  LOP3.LUT R8, R8, 0xff, RZ, 0xc0, !PT ;  /* 0x000000ff08087812 */ /* 0x000fe400078ec0ff */
[----:B------:R-:W-:Y:S02]  /*1b20*/  LOP3.LUT R12, R7, 0xff, RZ, 0xc0, !PT ;  /* 0x000000ff070c7812 */ /* 0x000fe400078ec0ff */
[----:B------:R-:W-:Y:S02]  /*1b30*/  IADD3 R10, PT, PT, R8, -0x1, RZ ;  /* 0xffffffff080a7810 */ /* 0x000fe40007ffe0ff */
[----:B------:R-:W-:-:S02]  /*1b40*/  IADD3 R9, PT, PT, R12, -0x1, RZ ;  /* 0xffffffff0c097810 */ /* 0x000fc40007ffe0ff */
[----:B------:R-:W-:-:S04]  /*1b50*/  ISETP.GT.U32.AND P0, PT, R10, 0xfd, PT ;  /* 0x000000fd0a00780c */ /* 0x000fc80003f04070 */
[----:B------:R-:W-:-:S13]  /*1b60*/  ISETP.GT.U32.OR P0, PT, R9, 0xfd, P0 ;  /* 0x000000fd0900780c */ /* 0x000fda0000704470 */
[----:B------:R-:W-:Y:S01]  /*1b70*/  @!P0 MOV R7, RZ ;  /* 0x000000ff00078202 */ /* 0x000fe20000000f00 */
[----:B------:R-:W-:Y:S06]  /*1b80*/  @!P0 BRA `(.L_x_24) ;  /* 0x00000000005c8947 */ /* 0x000fec0003800000 */
[----:B------:R-:W-:Y:S02]  /*1b90*/  FSETP.GTU.FTZ.AND P0, PT, |R0|, +INF , PT ;  /* 0x7f8000000000780b */ /* 0x000fe40003f1c200 */
[----:B------:R-:W-:-:S04]  /*1ba0*/  FSETP.GTU.FTZ.AND P1, PT, |R3|, +INF , PT ;  /* 0x7f8000000300780b */ /* 0x000fc80003f3c200 */
[----:B------:R-:W-:-:S13]  /*1bb0*/  PLOP3.LUT P0, PT, P0, P1, PT, 0xf8, 0x8f ;  /* 0x00000000008f781c */ /* 0x000fda0000703f70 */
[----:B------:R-:W-:Y:S05]  /*1bc0*/  @P0 BRA `(.L_x_25) ;  /* 0x00000004004c0947 */ /* 0x000fea0003800000 */
[----:B------:R-:W-:-:S13]  /*1bd0*/  LOP3.LUT P0, RZ, R3, 0x7fffffff, R0, 0xc8, !PT ;  /* 0x7fffffff03ff7812 */ /* 0x000fda000780c800 */
[----:B------:R-:W-:Y:S05]  /*1be0*/  @!P0 BRA `(.L_x_26) ;  /* 0x00000004003c8947 */ /* 0x000fea0003800000 */
[C---:B------:R-:W-:Y:S02]  /*1bf0*/  FSETP.NEU.FTZ.AND P0, PT, |R0|.reuse, +INF , PT ;  /* 0x7f8000000000780b */ /* 0x040fe40003f1d200 */
[----:B------:R-:W-:Y:S02]  /*1c00*/  FSETP.NEU.FTZ.AND P2, PT, |R3|, +INF , PT ;  /* 0x7f8000000300780b */ /* 0x000fe40003f5d200 */
[----:B------:R-:W-:-:S11]  /*1c10*/  FSETP.NEU.FTZ.AND P1, PT, |R0|, +INF , PT ;  /* 0x7f8000000000780b */ /* 0x000fd60003f3d200 */
[----:B------:R-:W-:Y:S05]  /*1c20*/  @!P2 BRA !P0, `(.L_x_26) ;  /* 0x00000004002ca947 */ /* 0x000fea0004000000 */
[----:B------:R-:W-:-:S04]  /*1c30*/  LOP3.LUT P0, RZ, R0, 0x7fffffff, RZ, 0xc0, !PT ;  /* 0x7fffffff00ff7812 */ /* 0x000fc8000780c0ff */
[----:B------:R-:W-:-:S13]  /*1c40*/  PLOP3.LUT P0, PT, P2, P0, PT, 0x2f, 0xf2 ;  /* 0x0000000000f2781c */ /* 0x000fda0001700577 */
[----:B------:R-:W-:Y:S05]  /*1c50*/  @P0 BRA `(.L_x_27) ;  /* 0x0000000400180947 */ /* 0x000fea0003800000 */
[----:B------:R-:W-:-:S04]  /*1c60*/  LOP3.LUT P0, RZ, R3, 0x7fffffff, RZ, 0xc0, !PT ;  /* 0x7fffffff03ff7812 */ /* 0x000fc8000780c0ff */
[----:B------:R-:W-:-:S13]  /*1c70*/  PLOP3.LUT P0, PT, P1, P0, PT, 0x2f, 0xf2 ;  /* 0x0000000000f2781c */ /* 0x000fda0000f00577 */
[----:B------:R-:W-:Y:S05]  /*1c80*/  @P0 BRA `(.L_x_28) ;  /* 0x0000000400000947 */ /* 0x000fea0003800000 */
[----:B------:R-:W-:Y:S02]  /*1c90*/  ISETP.GE.AND P0, PT, R9, RZ, PT ;  /* 0x000000ff0900720c */ /* 0x000fe40003f06270 */
[----:B------:R-:W-:-:S11]  /*1ca0*/  ISETP.GE.AND P1, PT, R10, RZ, PT ;  /* 0x000000ff0a00720c */ /* 0x000fd60003f26270 */
[----:B------:R-:W-:Y:S01]  /*1cb0*/  @P0 MOV R7, RZ ;  /* 0x000000ff00070202 */ /* 0x000fe20000000f00 */
[----:B------:R-:W-:Y:S01]  /*1cc0*/  @!P0 FFMA R0, R0, 1.84467440737095516160e+19, RZ ;  /* 0x5f80000000008823 */ /* 0x000fe200000000ff */
[----:B------:R-:W-:Y:S01]  /*1cd0*/  @!P0 MOV R7, 0xffffffc0 ;  /* 0xffffffc000078802 */ /* 0x000fe20000000f00 */
[----:B------:R-:W-:-:S03]  /*1ce0*/  @!P1 FFMA R3, R3, 1.84467440737095516160e+19, RZ ;  /* 0x5f80000003039823 */ /* 0x000fc600000000ff */
[----:B------:R-:W-:-:S07]  /*1cf0*/  @!P1 IADD3 R7, PT, PT, R7, 0x40, RZ ;  /* 0x0000004007079810 */ /* 0x000fce0007ffe0ff */
.L_x_24:
[----:B------:R-:W-:Y:S01]  /*1d00*/  LEA R10, R8, 0xc0800000, 0x17 ;  /* 0xc0800000080a7811 */ /* 0x000fe200078eb8ff */
[----:B------:R-:W-:Y:S04]  /*1d10*/  BSSY.RECONVERGENT B2, `(.L_x_29) ;  /* 0x0000036000027945 */ /* 0x000fe80003800200 */
[----:B------:R-:W-:Y:S01]  /*1d20*/  IMAD.IADD R10, R3, 0x1, -R10 ;  /* 0x00000001030a7824 */ /* 0x000fe200078e0a0a */
[----:B------:R-:W-:-:S03]  /*1d30*/  IADD3 R3, PT, PT, R12, -0x7f, RZ ;  /* 0xffffff810c037810 */ /* 0x000fc60007ffe0ff */
[----:B------:R-:W0:Y:S01]  /*1d40*/  MUFU.RCP R9, R10 ;  /* 0x0000000a00097308 */ /* 0x000e220000001000 */
[----:B------:R-:W-:Y:S01]  /*1d50*/  FADD.FTZ R11, -R10, -RZ ;  /* 0x800000ff0a0b7221 */ /* 0x000fe20000010100 */
[C---:B------:R-:W-:Y:S01]  /*1d60*/  IMAD R0, R3.reuse, -0x800000, R0 ;  /* 0xff80000003007824 */ /* 0x040fe200078e0200 */
[----:B------:R-:W-:-:S04]  /*1d70*/  IADD3 R8, PT, PT, R3, 0x7f, -R8 ;  /* 0x0000007f03087810 */ /* 0x000fc80007ffe808 */
[----:B------:R-:W-:Y:S01]  /*1d80*/  IADD3 R8, PT, PT, R8, R7, RZ ;  /* 0x0000000708087210 */ /* 0x000fe20007ffe0ff */
[----:B0-----:R-:W-:-:S04]  /*1d90*/  FFMA R12, R9, R11, 1 ;  /* 0x3f800000090c7423 */ /* 0x001fc8000000000b */
[----:B------:R-:W-:-:S04]  /*1da0*/  FFMA R14, R9, R12, R9 ;  /* 0x0000000c090e7223 */ /* 0x000fc80000000009 */
[----:B------:R-:W-:-:S04]  /*1db0*/  FFMA R9, R0, R14, RZ ;  /* 0x0000000e00097223 */ /* 0x000fc800000000ff */
[----:B------:R-:W-:-:S04]  /*1dc0*/  FFMA R12, R11, R9, R0 ;  /* 0x000000090b0c7223 */ /* 0x000fc80000000000 */
[----:B------:R-:W-:-:S04]  /*1dd0*/  FFMA R9, R14, R12, R9 ;  /* 0x0000000c0e097223 */ /* 0x000fc80000000009 */
[----:B------:R-:W-:-:S04]  /*1de0*/  FFMA R12, R11, R9, R0 ;  /* 0x000000090b0c7223 */ /* 0x000fc80000000000 */
[----:B------:R-:W-:-:S05]  /*1df0*/  FFMA R0, R14, R12, R9 ;  /* 0x0000000c0e007223 */ /* 0x000fca0000000009 */
[----:B------:R-:W-:-:S04]  /*1e00*/  SHF.R.U32.HI R3, RZ, 0x17, R0 ;  /* 0x00000017ff037819 */ /* 0x000fc80000011600 */
[----:B------:R-:W-:-:S04]  /*1e10*/  LOP3.LUT R3, R3, 0xff, RZ, 0xc0, !PT ;  /* 0x000000ff03037812 */ /* 0x000fc800078ec0ff */
[----:B------:R-:W-:-:S04]  /*1e20*/  IADD3 R11, PT, PT, R3, R8, RZ ;  /* 0x00000008030b7210 */ /* 0x000fc80007ffe0ff */
[----:B------:R-:W-:-:S04]  /*1e30*/  IADD3 R3, PT, PT, R11, -0x1, RZ ;  /* 0xffffffff0b037810 */ /* 0x000fc80007ffe0ff */
[----:B------:R-:W-:-:S13]  /*1e40*/  ISETP.GE.U32.AND P0, PT, R3, 0xfe, PT ;  /* 0x000000fe0300780c */ /* 0x000fda0003f06070 */
[----:B------:R-:W-:Y:S05]  /*1e50*/  @!P0 BRA `(.L_x_30) ;  /* 0x0000000000808947 */ /* 0x000fea0003800000 */
[----:B------:R-:W-:-:S13]  /*1e60*/  ISETP.GT.AND P0, PT, R11, 0xfe, PT ;  /* 0x000000fe0b00780c */ /* 0x000fda0003f04270 */
[----:B------:R-:W-:Y:S05]  /*1e70*/  @P0 BRA `(.L_x_31) ;  /* 0x00000000006c0947 */ /* 0x000fea0003800000 */
[----:B------:R-:W-:-:S13]  /*1e80*/  ISETP.GE.AND P0, PT, R11, 0x1, PT ;  /* 0x000000010b00780c */ /* 0x000fda0003f06270 */
[----:B------:R-:W-:Y:S05]  /*1e90*/  @P0 BRA `(.L_x_32) ;  /* 0x0000000000740947 */ /* 0x000fea0003800000 */
[----:B------:R-:W-:Y:S02]  /*1ea0*/  ISETP.GE.AND P0, PT, R11, -0x18, PT ;  /* 0xffffffe80b00780c */ /* 0x000fe40003f06270 */
[----:B------:R-:W-:-:S11]  /*1eb0*/  LOP3.LUT R0, R0, 0x80000000, RZ, 0xc0, !PT ;  /* 0x8000000000007812 */ /* 0x000fd600078ec0ff */
[----:B------:R-:W-:Y:S05]  /*1ec0*/  @!P0 BRA `(.L_x_32) ;  /* 0x0000000000688947 */ /* 0x000fea0003800000 */
[CCC-:B------:R-:W-:Y:S01]  /*1ed0*/  FFMA.RZ R3, R14.reuse, R12.reuse, R9.reuse ;  /* 0x0000000c0e037223 */ /* 0x1c0fe2000000c009 */
[C---:B------:R-:W-:Y:S01]  /*1ee0*/  IADD3 R10, PT, PT, R11.reuse, 0x20, RZ ;  /* 0x000000200b0a7810 */ /* 0x040fe20007ffe0ff */
[CCC-:B------:R-:W-:Y:S01]  /*1ef0*/  FFMA.RM R8, R14.reuse, R12.reuse, R9.reuse ;  /* 0x0000000c0e087223 */ /* 0x1c0fe20000004009 */
[----:B------:R-:W-:Y:S02]  /*1f00*/  ISETP.NE.AND P2, PT, R11, RZ, PT ;  /* 0x000000ff0b00720c */ /* 0x000fe40003f45270 */
[----:B------:R-:W-:Y:S01]  /*1f10*/  LOP3.LUT R7, R3, 0x7fffff, RZ, 0xc0, !PT ;  /* 0x007fffff03077812 */ /* 0x000fe200078ec0ff */
[----:B------:R-:W-:Y:S01]  /*1f20*/  FFMA.RP R3, R14, R12, R9 ;  /* 0x0000000c0e037223 */ /* 0x000fe20000008009 */
[----:B------:R-:W-:Y:S02]  /*1f30*/  ISETP.NE.AND P1, PT, R11, RZ, PT ;  /* 0x000000ff0b00720c */ /* 0x000fe40003f25270 */
[----:B------:R-:W-:Y:S02]  /*1f40*/  LOP3.LUT R7, R7, 0x800000, RZ, 0xfc, !PT ;  /* 0x0080000007077812 */ /* 0x000fe400078efcff */
[----:B------:R-:W-:-:S02]  /*1f50*/  IADD3 R9, PT, PT, -R11, RZ, RZ ;  /* 0x000000ff0b097210 */ /* 0x000fc40007ffe1ff */
[----:B------:R-:W-:Y:S02]  /*1f60*/  SHF.L.U32 R10, R7, R10, RZ ;  /* 0x0000000a070a7219 */ /* 0x000fe400000006ff */
[----:B------:R-:W-:Y:S02]  /*1f70*/  FSETP.NEU.FTZ.AND P0, PT, R3, R8, PT ;  /* 0x000000080300720b */ /* 0x000fe40003f1d000 */
[----:B------:R-:W-:Y:S02]  /*1f80*/  SEL R8, R9, RZ, P2 ;  /* 0x000000ff09087207 */ /* 0x000fe40001000000 */
[----:B------:R-:W-:Y:S02]  /*1f90*/  ISETP.NE.AND P1, PT, R10, RZ, P1 ;  /* 0x000000ff0a00720c */ /* 0x000fe40000f25270 */
[----:B------:R-:W-:Y:S02]  /*1fa0*/  SHF.R.U32.HI R8, RZ, R8, R7 ;  /* 0x00000008ff087219 */ /* 0x000fe40000011607 */
[----:B------:R-:W-:-:S02]  /*1fb0*/  PLOP3.LUT P0, PT, P0, P1, PT, 0xf8, 0x8f ;  /* 0x00000000008f781c */ /* 0x000fc40000703f70 */
[----:B------:R-:W-:Y:S02]  /*1fc0*/  SHF.R.U32.HI R10, RZ, 0x1, R8 ;  /* 0x00000001ff0a7819 */ /* 0x000fe40000011608 */
[----:B------:R-:W-:-:S04]  /*1fd0*/  SEL R3, RZ, 0x1, !P0 ;  /* 0x00000001ff037807 */ /* 0x000fc80004000000 */
[----:B------:R-:W-:-:S04]  /*1fe0*/  LOP3.LUT R3, R3, 0x1, R10, 0xf8, !PT ;  /* 0x0000000103037812 */ /* 0x000fc800078ef80a */
[----:B------:R-:W-:-:S04]  /*1ff0*/  LOP3.LUT R3, R3, R8, RZ, 0xc0, !PT ;  /* 0x0000000803037212 */ /* 0x000fc800078ec0ff */
[----:B------:R-:W-:-:S04]  /*2000*/  IADD3 R3, PT, PT, R10, R3, RZ ;  /* 0x000000030a037210 */ /* 0x000fc80007ffe0ff */
[----:B------:R-:W-:Y:S01]  /*2010*/  LOP3.LUT R0, R3, R0, RZ, 0xfc, !PT ;  /* 0x0000000003007212 */ /* 0x000fe200078efcff */
[----:B------:R-:W-:Y:S06]  /*2020*/  BRA `(.L_x_32) ;  /* 0x0000000000107947 */ /* 0x000fec0003800000 */
.L_x_31:
[----:B------:R-:W-:-:S04]  /*2030*/  LOP3.LUT R0, R0, 0x80000000, RZ, 0xc0, !PT ;  /* 0x8000000000007812 */ /* 0x000fc800078ec0ff */
[----:B------:R-:W-:Y:S01]  /*2040*/  LOP3.LUT R0, R0, 0x7f800000, RZ, 0xfc, !PT ;  /* 0x7f80000000007812 */ /* 0x000fe200078efcff */
[----:B------:R-:W-:Y:S06]  /*2050*/  BRA `(.L_x_32) ;  /* 0x0000000000047947 */ /* 0x000fec0003800000 */
.L_x_30:
[----:B------:R-:W-:-:S07]  /*2060*/  LEA R0, R8, R0, 0x17 ;  /* 0x0000000008007211 */ /* 0x000fce00078eb8ff */
.L_x_32:
[----:B------:R-:W-:Y:S05]  /*2070*/  BSYNC.RECONVERGENT B2 ;  /* 0x0000000000027941 */ /* 0x000fea0003800200 */
.L_x_29:
[----:B------:R-:W-:Y:S05]  /*2080*/  BRA `(.L_x_33) ;  /* 0x0000000000207947 */ /* 0x000fea0003800000 */
.L_x_28:
[----:B------:R-:W-:-:S04]  /*2090*/  LOP3.LUT R0, R3, 0x80000000, R0, 0x48, !PT ;  /* 0x8000000003007812 */ /* 0x000fc800078e4800 */
[----:B------:R-:W-:Y:S01]  /*20a0*/  LOP3.LUT R0, R0, 0x7f800000, RZ, 0xfc, !PT ;  /* 0x7f80000000007812 */ /* 0x000fe200078efcff */
[----:B------:R-:W-:Y:S06]  /*20b0*/  BRA `(.L_x_33) ;  /* 0x0000000000147947 */ /* 0x000fec0003800000 */
.L_x_27:
[----:B------:R-:W-:Y:S01]  /*20c0*/  LOP3.LUT R0, R3, 0x80000000, R0, 0x48, !PT ;  /* 0x8000000003007812 */ /* 0x000fe200078e4800 */
[----:B------:R-:W-:Y:S06]  /*20d0*/  BRA `(.L_x_33) ;  /* 0x00000000000c7947 */ /* 0x000fec0003800000 */
.L_x_26:
[----:B------:R-:W0:Y:S01]  /*20e0*/  MUFU.RSQ R0, -QNAN ;  /* 0xffc0000000007908 */ /* 0x000e220000001400 */
[----:B------:R-:W-:Y:S05]  /*20f0*/  BRA `(.L_x_33) ;  /* 0x0000000000047947 */ /* 0x000fea0003800000 */
.L_x_25:
[----:B------:R-:W-:-:S07]  /*2100*/  FADD.FTZ R0, R0, R3 ;  /* 0x0000000300007221 */ /* 0x000fce0000010000 */
.L_x_33:
[----:B------:R-:W-:Y:S05]  /*2110*/  BSYNC.RECONVERGENT B1 ;  /* 0x0000000000017941 */ /* 0x000fea0003800200 */
.L_x_23:
[----:B------:R-:W-:-:S04]  /*2120*/  HFMA2 R7, -RZ, RZ, 0, 0 ;  /* 0x00000000ff077431 */ /* 0x000fc800000001ff */
[----:B0-----:R-:W-:Y:S05]  /*2130*/  RET.REL.NODEC R6 `(_Z8solutionPfifS_ifS_S_ifff) ;  /* 0xffffffdc06b07950 */ /* 0x001fea0003c3ffff */
.L_x_34:
[----:B------:R-:W-:-:S00]  /*2140*/  BRA `(.L_x_34) ;  /* 0xfffffffc00fc7947 */ /* 0x000fc0000383ffff */
[----:B------:R-:W-:-:S00]  /*2150*/  NOP ;  /* 0x0000000000007918 */ /* 0x000fc00000000000 */
        /* <DEDUP_REMOVED lines=10> */
.L_x_36:


//--------------------- .nv.shared._Z8solutionPfifS_ifS_S_ifff --------------------------
	.section	.nv.shared._Z8solutionPfifS_ifS_S_ifff,"aw",@nobits
	.sectionflags	@""
	.align	4
.nv.shared._Z8solutionPfifS_ifS_S_ifff:
	.zero		9728


//--------------------- .nv.shared.reserved.0     --------------------------
	.section	.nv.shared.reserved.0,"aw",@nobits
	.weak		__nv_reservedSMEM_offset_0_alias
	.size		__nv_reservedSMEM_offset_0_alias, 0, 64
	.other		__nv_reservedSMEM_offset_0_alias,@"STO_CUDA_RESERVED_SHARED STV_DEFAULT"
__nv_reservedSMEM_offset_0_alias:
	.zero		0
	.zero		64


//--------------------- .nv.constant0._Z8solutionPfifS_ifS_S_ifff --------------------------
	.section	.nv.constant0._Z8solutionPfifS_ifS_S_ifff,"a",@progbits
	.sectionflags	@""
	.align	4
.nv.constant0._Z8solutionPfifS_ifS_S_ifff:
	.zero		960


//--------------------- SYMBOLS --------------------------

	.type		.nv.reservedSmem.offset0,@object
	.size		.nv.reservedSmem.offset0,0x4
	.type		.nv.reservedSmem.cap,@object
	.size		.nv.reservedSmem.cap,0x4
